//
// Generated by NVIDIA NVVM Compiler
//
// Compiler Build ID: CL-36424714
// Cuda compilation tools, release 13.0, V13.0.88
// Based on NVVM 20.0.0
//

.version 9.0
.target sm_100
.address_size 64

	// .globl	main_kernel0
// _ZZ12main_kernel0E8A_shared has been demoted
// _ZZ12main_kernel0E8B_shared has been demoted

.visible .entry main_kernel0(
	.param .u64 .ptr .align 1 main_kernel0_param_0,
	.param .u64 .ptr .align 1 main_kernel0_param_1,
	.param .u64 .ptr .align 1 main_kernel0_param_2
)
.maxntid 128
{
	.local .align 16 .b8 	__local_depot0[512];
	.reg .b64 	%SP;
	.reg .b64 	%SPL;
	.reg .pred 	%p<11>;
	.reg .b32 	%r<77>;
	.reg .b32 	%f<370>;
	.reg .b64 	%rd<20>;
	// demoted variable
	.shared .align 4 .b8 _ZZ12main_kernel0E8A_shared[8192];
	// demoted variable
	.shared .align 4 .b8 _ZZ12main_kernel0E8B_shared[8192];
	mov.u64 	%SPL, __local_depot0;
	add.u64 	%rd1, %SPL, 0;
	mov.f32 	%f33, 0f00000000;
	st.local.v4.f32 	[%rd1], {%f33, %f33, %f33, %f33};
	st.local.v4.f32 	[%rd1+64], {%f33, %f33, %f33, %f33};
	st.local.v4.f32 	[%rd1+128], {%f33, %f33, %f33, %f33};
	st.local.v4.f32 	[%rd1+192], {%f33, %f33, %f33, %f33};
	st.local.v4.f32 	[%rd1+256], {%f33, %f33, %f33, %f33};
	st.local.v4.f32 	[%rd1+320], {%f33, %f33, %f33, %f33};
	st.local.v4.f32 	[%rd1+384], {%f33, %f33, %f33, %f33};
	st.local.v4.f32 	[%rd1+448], {%f33, %f33, %f33, %f33};
	st.local.v4.f32 	[%rd1+16], {%f33, %f33, %f33, %f33};
	st.local.v4.f32 	[%rd1+80], {%f33, %f33, %f33, %f33};
	st.local.v4.f32 	[%rd1+144], {%f33, %f33, %f33, %f33};
	st.local.v4.f32 	[%rd1+208], {%f33, %f33, %f33, %f33};
	st.local.v4.f32 	[%rd1+272], {%f33, %f33, %f33, %f33};
	st.local.v4.f32 	[%rd1+336], {%f33, %f33, %f33, %f33};
	st.local.v4.f32 	[%rd1+400], {%f33, %f33, %f33, %f33};
	st.local.v4.f32 	[%rd1+464], {%f33, %f33, %f33, %f33};
	st.local.v4.f32 	[%rd1+32], {%f33, %f33, %f33, %f33};
	st.local.v4.f32 	[%rd1+96], {%f33, %f33, %f33, %f33};
	st.local.v4.f32 	[%rd1+160], {%f33, %f33, %f33, %f33};
	st.local.v4.f32 	[%rd1+224], {%f33, %f33, %f33, %f33};
	st.local.v4.f32 	[%rd1+288], {%f33, %f33, %f33, %f33};
	st.local.v4.f32 	[%rd1+352], {%f33, %f33, %f33, %f33};
	st.local.v4.f32 	[%rd1+416], {%f33, %f33, %f33, %f33};
	st.local.v4.f32 	[%rd1+480], {%f33, %f33, %f33, %f33};
	st.local.v4.f32 	[%rd1+48], {%f33, %f33, %f33, %f33};
	st.local.v4.f32 	[%rd1+112], {%f33, %f33, %f33, %f33};
	st.local.v4.f32 	[%rd1+176], {%f33, %f33, %f33, %f33};
	st.local.v4.f32 	[%rd1+240], {%f33, %f33, %f33, %f33};
	st.local.v4.f32 	[%rd1+304], {%f33, %f33, %f33, %f33};
	st.local.v4.f32 	[%rd1+368], {%f33, %f33, %f33, %f33};
	st.local.v4.f32 	[%rd1+432], {%f33, %f33, %f33, %f33};
	st.local.v4.f32 	[%rd1+496], {%f33, %f33, %f33, %f33};
	mov.b32 	%r73, 0;
	mov.u32 	%r11, %tid.x;
	shl.b32 	%r12, %r11, 11;
	and.b32  	%r13, %r12, 253952;
	mov.u32 	%r14, %ctaid.x;
	shl.b32 	%r15, %r14, 14;
	and.b32  	%r16, %r15, 2146435072;
	or.b32  	%r17, %r16, %r13;
	shl.b32 	%r18, %r11, 2;
	and.b32  	%r19, %r18, 12;
	or.b32  	%r20, %r17, %r19;
	shl.b32 	%r22, %r11, 4;
$L__BB0_1:
	ld.param.u64 	%rd18, [main_kernel0_param_1];
	ld.param.u64 	%rd17, [main_kernel0_param_0];
	bar.sync 	0;
	shl.b32 	%r10, %r73, 4;
	add.s32 	%r21, %r20, %r10;
	cvta.to.global.u64 	%rd6, %rd17;
	mul.wide.u32 	%rd7, %r21, 4;
	add.s64 	%rd8, %rd6, %rd7;
	ld.global.nc.v4.f32 	{%f34, %f35, %f36, %f37}, [%rd8];
	mov.u32 	%r23, _ZZ12main_kernel0E8A_shared;
	add.s32 	%r24, %r23, %r22;
	st.shared.v4.f32 	[%r24], {%f34, %f35, %f36, %f37};
	ld.global.nc.v4.f32 	{%f38, %f39, %f40, %f41}, [%rd8+1048576];
	st.shared.v4.f32 	[%r24+2048], {%f38, %f39, %f40, %f41};
	ld.global.nc.v4.f32 	{%f42, %f43, %f44, %f45}, [%rd8+2097152];
	st.shared.v4.f32 	[%r24+4096], {%f42, %f43, %f44, %f45};
	ld.global.nc.v4.f32 	{%f46, %f47, %f48, %f49}, [%rd8+3145728];
	st.shared.v4.f32 	[%r24+6144], {%f46, %f47, %f48, %f49};
	shl.b32 	%r25, %r73, 17;
	shl.b32 	%r26, %r11, 8;
	and.b32  	%r27, %r26, 24576;
	shl.b32 	%r28, %r14, 7;
	and.b32  	%r29, %r28, 8064;
	or.b32  	%r30, %r29, %r27;
	and.b32  	%r31, %r18, 124;
	or.b32  	%r32, %r30, %r31;
	or.b32  	%r33, %r32, %r25;
	cvta.to.global.u64 	%rd9, %rd18;
	mul.wide.u32 	%rd10, %r33, 4;
	add.s64 	%rd11, %rd9, %rd10;
	ld.global.nc.v4.f32 	{%f50, %f51, %f52, %f53}, [%rd11];
	mov.u32 	%r34, _ZZ12main_kernel0E8B_shared;
	add.s32 	%r35, %r34, %r22;
	st.shared.v4.f32 	[%r35], {%f50, %f51, %f52, %f53};
	ld.global.nc.v4.f32 	{%f54, %f55, %f56, %f57}, [%rd11+131072];
	st.shared.v4.f32 	[%r35+2048], {%f54, %f55, %f56, %f57};
	ld.global.nc.v4.f32 	{%f58, %f59, %f60, %f61}, [%rd11+262144];
	st.shared.v4.f32 	[%r35+4096], {%f58, %f59, %f60, %f61};
	ld.global.nc.v4.f32 	{%f62, %f63, %f64, %f65}, [%rd11+393216];
	st.shared.v4.f32 	[%r35+6144], {%f62, %f63, %f64, %f65};
	bar.sync 	0;
	mov.b32 	%r74, 0;
$L__BB0_2:
	mov.b32 	%r75, 0;
	mov.pred 	%p9, -1;
$L__BB0_3:
	mov.pred 	%p1, %p9;
	shl.b32 	%r4, %r75, 3;
	shl.b32 	%r38, %r75, 6;
	shl.b32 	%r39, %r74, 2;
	mov.u32 	%r40, %tid.x;
	shl.b32 	%r41, %r40, 3;
	and.b32  	%r42, %r41, 896;
	add.s32 	%r43, %r39, %r42;
	add.s32 	%r44, %r43, %r38;
	shl.b32 	%r45, %r44, 2;
	mov.u32 	%r46, _ZZ12main_kernel0E8A_shared;
	add.s32 	%r47, %r46, %r45;
	ld.shared.f32 	%f1, [%r47];
	ld.shared.f32 	%f2, [%r47+4096];
	ld.shared.f32 	%f3, [%r47+64];
	ld.shared.f32 	%f4, [%r47+4160];
	ld.shared.f32 	%f5, [%r47+128];
	ld.shared.f32 	%f6, [%r47+4224];
	ld.shared.f32 	%f7, [%r47+192];
	ld.shared.f32 	%f8, [%r47+4288];
	ld.shared.f32 	%f9, [%r47+4];
	ld.shared.f32 	%f10, [%r47+4100];
	ld.shared.f32 	%f11, [%r47+68];
	ld.shared.f32 	%f12, [%r47+4164];
	ld.shared.f32 	%f13, [%r47+132];
	ld.shared.f32 	%f14, [%r47+4228];
	ld.shared.f32 	%f15, [%r47+196];
	ld.shared.f32 	%f16, [%r47+4292];
	ld.shared.f32 	%f17, [%r47+8];
	ld.shared.f32 	%f18, [%r47+4104];
	ld.shared.f32 	%f19, [%r47+72];
	ld.shared.f32 	%f20, [%r47+4168];
	ld.shared.f32 	%f21, [%r47+136];
	ld.shared.f32 	%f22, [%r47+4232];
	ld.shared.f32 	%f23, [%r47+200];
	ld.shared.f32 	%f24, [%r47+4296];
	ld.shared.f32 	%f25, [%r47+12];
	ld.shared.f32 	%f26, [%r47+4108];
	ld.shared.f32 	%f27, [%r47+76];
	ld.shared.f32 	%f28, [%r47+4172];
	ld.shared.f32 	%f29, [%r47+140];
	ld.shared.f32 	%f30, [%r47+4236];
	ld.shared.f32 	%f31, [%r47+204];
	ld.shared.f32 	%f32, [%r47+4300];
	mov.b32 	%r76, 0;
	mov.pred 	%p10, -1;
$L__BB0_4:
	mov.pred 	%p2, %p10;
	add.s32 	%r49, %r76, %r4;
	shl.b32 	%r50, %r74, 9;
	mov.u32 	%r51, %tid.x;
	shl.b32 	%r52, %r51, 1;
	and.b32  	%r53, %r52, 30;
	or.b32  	%r54, %r50, %r53;
	add.s32 	%r55, %r54, %r76;
	mul.wide.u32 	%rd12, %r49, 4;
	add.s64 	%rd13, %rd1, %rd12;
	shl.b32 	%r56, %r55, 2;
	mov.u32 	%r57, _ZZ12main_kernel0E8B_shared;
	add.s32 	%r58, %r57, %r56;
	ld.shared.f32 	%f66, [%r58+128];
	ld.shared.f32 	%f67, [%r58];
	ld.shared.f32 	%f68, [%r58+384];
	ld.shared.f32 	%f69, [%r58+256];
	ld.local.f32 	%f70, [%rd13];
	fma.rn.f32 	%f71, %f1, %f67, %f70;
	ld.local.f32 	%f72, [%rd13+64];
	fma.rn.f32 	%f73, %f1, %f66, %f72;
	ld.local.f32 	%f74, [%rd13+128];
	fma.rn.f32 	%f75, %f1, %f69, %f74;
	ld.local.f32 	%f76, [%rd13+192];
	fma.rn.f32 	%f77, %f1, %f68, %f76;
	ld.local.f32 	%f78, [%rd13+256];
	fma.rn.f32 	%f79, %f2, %f67, %f78;
	ld.local.f32 	%f80, [%rd13+320];
	fma.rn.f32 	%f81, %f2, %f66, %f80;
	ld.local.f32 	%f82, [%rd13+384];
	fma.rn.f32 	%f83, %f2, %f69, %f82;
	ld.local.f32 	%f84, [%rd13+448];
	fma.rn.f32 	%f85, %f2, %f68, %f84;
	ld.local.f32 	%f86, [%rd13+8];
	fma.rn.f32 	%f87, %f3, %f67, %f86;
	ld.local.f32 	%f88, [%rd13+72];
	fma.rn.f32 	%f89, %f3, %f66, %f88;
	ld.local.f32 	%f90, [%rd13+136];
	fma.rn.f32 	%f91, %f3, %f69, %f90;
	ld.local.f32 	%f92, [%rd13+200];
	fma.rn.f32 	%f93, %f3, %f68, %f92;
	ld.local.f32 	%f94, [%rd13+264];
	fma.rn.f32 	%f95, %f4, %f67, %f94;
	ld.local.f32 	%f96, [%rd13+328];
	fma.rn.f32 	%f97, %f4, %f66, %f96;
	ld.local.f32 	%f98, [%rd13+392];
	fma.rn.f32 	%f99, %f4, %f69, %f98;
	ld.local.f32 	%f100, [%rd13+456];
	fma.rn.f32 	%f101, %f4, %f68, %f100;
	ld.local.f32 	%f102, [%rd13+16];
	fma.rn.f32 	%f103, %f5, %f67, %f102;
	ld.local.f32 	%f104, [%rd13+80];
	fma.rn.f32 	%f105, %f5, %f66, %f104;
	ld.local.f32 	%f106, [%rd13+144];
	fma.rn.f32 	%f107, %f5, %f69, %f106;
	ld.local.f32 	%f108, [%rd13+208];
	fma.rn.f32 	%f109, %f5, %f68, %f108;
	ld.local.f32 	%f110, [%rd13+272];
	fma.rn.f32 	%f111, %f6, %f67, %f110;
	ld.local.f32 	%f112, [%rd13+336];
	fma.rn.f32 	%f113, %f6, %f66, %f112;
	ld.local.f32 	%f114, [%rd13+400];
	fma.rn.f32 	%f115, %f6, %f69, %f114;
	ld.local.f32 	%f116, [%rd13+464];
	fma.rn.f32 	%f117, %f6, %f68, %f116;
	ld.local.f32 	%f118, [%rd13+24];
	fma.rn.f32 	%f119, %f7, %f67, %f118;
	ld.local.f32 	%f120, [%rd13+88];
	fma.rn.f32 	%f121, %f7, %f66, %f120;
	ld.local.f32 	%f122, [%rd13+152];
	fma.rn.f32 	%f123, %f7, %f69, %f122;
	ld.local.f32 	%f124, [%rd13+216];
	fma.rn.f32 	%f125, %f7, %f68, %f124;
	ld.local.f32 	%f126, [%rd13+280];
	fma.rn.f32 	%f127, %f8, %f67, %f126;
	ld.local.f32 	%f128, [%rd13+344];
	fma.rn.f32 	%f129, %f8, %f66, %f128;
	ld.local.f32 	%f130, [%rd13+408];
	fma.rn.f32 	%f131, %f8, %f69, %f130;
	ld.local.f32 	%f132, [%rd13+472];
	fma.rn.f32 	%f133, %f8, %f68, %f132;
	ld.shared.f32 	%f134, [%r58+640];
	ld.shared.f32 	%f135, [%r58+512];
	ld.shared.f32 	%f136, [%r58+896];
	ld.shared.f32 	%f137, [%r58+768];
	fma.rn.f32 	%f138, %f9, %f135, %f71;
	fma.rn.f32 	%f139, %f9, %f134, %f73;
	fma.rn.f32 	%f140, %f9, %f137, %f75;
	fma.rn.f32 	%f141, %f9, %f136, %f77;
	fma.rn.f32 	%f142, %f10, %f135, %f79;
	fma.rn.f32 	%f143, %f10, %f134, %f81;
	fma.rn.f32 	%f144, %f10, %f137, %f83;
	fma.rn.f32 	%f145, %f10, %f136, %f85;
	fma.rn.f32 	%f146, %f11, %f135, %f87;
	fma.rn.f32 	%f147, %f11, %f134, %f89;
	fma.rn.f32 	%f148, %f11, %f137, %f91;
	fma.rn.f32 	%f149, %f11, %f136, %f93;
	fma.rn.f32 	%f150, %f12, %f135, %f95;
	fma.rn.f32 	%f151, %f12, %f134, %f97;
	fma.rn.f32 	%f152, %f12, %f137, %f99;
	fma.rn.f32 	%f153, %f12, %f136, %f101;
	fma.rn.f32 	%f154, %f13, %f135, %f103;
	fma.rn.f32 	%f155, %f13, %f134, %f105;
	fma.rn.f32 	%f156, %f13, %f137, %f107;
	fma.rn.f32 	%f157, %f13, %f136, %f109;
	fma.rn.f32 	%f158, %f14, %f135, %f111;
	fma.rn.f32 	%f159, %f14, %f134, %f113;
	fma.rn.f32 	%f160, %f14, %f137, %f115;
	fma.rn.f32 	%f161, %f14, %f136, %f117;
	fma.rn.f32 	%f162, %f15, %f135, %f119;
	fma.rn.f32 	%f163, %f15, %f134, %f121;
	fma.rn.f32 	%f164, %f15, %f137, %f123;
	fma.rn.f32 	%f165, %f15, %f136, %f125;
	fma.rn.f32 	%f166, %f16, %f135, %f127;
	fma.rn.f32 	%f167, %f16, %f134, %f129;
	fma.rn.f32 	%f168, %f16, %f137, %f131;
	fma.rn.f32 	%f169, %f16, %f136, %f133;
	ld.shared.f32 	%f170, [%r58+1152];
	ld.shared.f32 	%f171, [%r58+1024];
	ld.shared.f32 	%f172, [%r58+1408];
	ld.shared.f32 	%f173, [%r58+1280];
	fma.rn.f32 	%f174, %f17, %f171, %f138;
	fma.rn.f32 	%f175, %f17, %f170, %f139;
	fma.rn.f32 	%f176, %f17, %f173, %f140;
	fma.rn.f32 	%f177, %f17, %f172, %f141;
	fma.rn.f32 	%f178, %f18, %f171, %f142;
	fma.rn.f32 	%f179, %f18, %f170, %f143;
	fma.rn.f32 	%f180, %f18, %f173, %f144;
	fma.rn.f32 	%f181, %f18, %f172, %f145;
	fma.rn.f32 	%f182, %f19, %f171, %f146;
	fma.rn.f32 	%f183, %f19, %f170, %f147;
	fma.rn.f32 	%f184, %f19, %f173, %f148;
	fma.rn.f32 	%f185, %f19, %f172, %f149;
	fma.rn.f32 	%f186, %f20, %f171, %f150;
	fma.rn.f32 	%f187, %f20, %f170, %f151;
	fma.rn.f32 	%f188, %f20, %f173, %f152;
	fma.rn.f32 	%f189, %f20, %f172, %f153;
	fma.rn.f32 	%f190, %f21, %f171, %f154;
	fma.rn.f32 	%f191, %f21, %f170, %f155;
	fma.rn.f32 	%f192, %f21, %f173, %f156;
	fma.rn.f32 	%f193, %f21, %f172, %f157;
	fma.rn.f32 	%f194, %f22, %f171, %f158;
	fma.rn.f32 	%f195, %f22, %f170, %f159;
	fma.rn.f32 	%f196, %f22, %f173, %f160;
	fma.rn.f32 	%f197, %f22, %f172, %f161;
	fma.rn.f32 	%f198, %f23, %f171, %f162;
	fma.rn.f32 	%f199, %f23, %f170, %f163;
	fma.rn.f32 	%f200, %f23, %f173, %f164;
	fma.rn.f32 	%f201, %f23, %f172, %f165;
	fma.rn.f32 	%f202, %f24, %f171, %f166;
	fma.rn.f32 	%f203, %f24, %f170, %f167;
	fma.rn.f32 	%f204, %f24, %f173, %f168;
	fma.rn.f32 	%f205, %f24, %f172, %f169;
	ld.shared.f32 	%f206, [%r58+1664];
	ld.shared.f32 	%f207, [%r58+1536];
	ld.shared.f32 	%f208, [%r58+1920];
	ld.shared.f32 	%f209, [%r58+1792];
	fma.rn.f32 	%f210, %f25, %f207, %f174;
	st.local.f32 	[%rd13], %f210;
	fma.rn.f32 	%f211, %f25, %f206, %f175;
	st.local.f32 	[%rd13+64], %f211;
	fma.rn.f32 	%f212, %f25, %f209, %f176;
	st.local.f32 	[%rd13+128], %f212;
	fma.rn.f32 	%f213, %f25, %f208, %f177;
	st.local.f32 	[%rd13+192], %f213;
	fma.rn.f32 	%f214, %f26, %f207, %f178;
	st.local.f32 	[%rd13+256], %f214;
	fma.rn.f32 	%f215, %f26, %f206, %f179;
	st.local.f32 	[%rd13+320], %f215;
	fma.rn.f32 	%f216, %f26, %f209, %f180;
	st.local.f32 	[%rd13+384], %f216;
	fma.rn.f32 	%f217, %f26, %f208, %f181;
	st.local.f32 	[%rd13+448], %f217;
	fma.rn.f32 	%f218, %f27, %f207, %f182;
	st.local.f32 	[%rd13+8], %f218;
	fma.rn.f32 	%f219, %f27, %f206, %f183;
	st.local.f32 	[%rd13+72], %f219;
	fma.rn.f32 	%f220, %f27, %f209, %f184;
	st.local.f32 	[%rd13+136], %f220;
	fma.rn.f32 	%f221, %f27, %f208, %f185;
	st.local.f32 	[%rd13+200], %f221;
	fma.rn.f32 	%f222, %f28, %f207, %f186;
	st.local.f32 	[%rd13+264], %f222;
	fma.rn.f32 	%f223, %f28, %f206, %f187;
	st.local.f32 	[%rd13+328], %f223;
	fma.rn.f32 	%f224, %f28, %f209, %f188;
	st.local.f32 	[%rd13+392], %f224;
	fma.rn.f32 	%f225, %f28, %f208, %f189;
	st.local.f32 	[%rd13+456], %f225;
	fma.rn.f32 	%f226, %f29, %f207, %f190;
	st.local.f32 	[%rd13+16], %f226;
	fma.rn.f32 	%f227, %f29, %f206, %f191;
	st.local.f32 	[%rd13+80], %f227;
	fma.rn.f32 	%f228, %f29, %f209, %f192;
	st.local.f32 	[%rd13+144], %f228;
	fma.rn.f32 	%f229, %f29, %f208, %f193;
	st.local.f32 	[%rd13+208], %f229;
	fma.rn.f32 	%f230, %f30, %f207, %f194;
	st.local.f32 	[%rd13+272], %f230;
	fma.rn.f32 	%f231, %f30, %f206, %f195;
	st.local.f32 	[%rd13+336], %f231;
	fma.rn.f32 	%f232, %f30, %f209, %f196;
	st.local.f32 	[%rd13+400], %f232;
	fma.rn.f32 	%f233, %f30, %f208, %f197;
	st.local.f32 	[%rd13+464], %f233;
	fma.rn.f32 	%f234, %f31, %f207, %f198;
	st.local.f32 	[%rd13+24], %f234;
	fma.rn.f32 	%f235, %f31, %f206, %f199;
	st.local.f32 	[%rd13+88], %f235;
	fma.rn.f32 	%f236, %f31, %f209, %f200;
	st.local.f32 	[%rd13+152], %f236;
	fma.rn.f32 	%f237, %f31, %f208, %f201;
	st.local.f32 	[%rd13+216], %f237;
	fma.rn.f32 	%f238, %f32, %f207, %f202;
	st.local.f32 	[%rd13+280], %f238;
	fma.rn.f32 	%f239, %f32, %f206, %f203;
	st.local.f32 	[%rd13+344], %f239;
	fma.rn.f32 	%f240, %f32, %f209, %f204;
	st.local.f32 	[%rd13+408], %f240;
	fma.rn.f32 	%f241, %f32, %f208, %f205;
	st.local.f32 	[%rd13+472], %f241;
	mov.b32 	%r76, 1;
	mov.pred 	%p10, 0;
	@%p2 bra 	$L__BB0_4;
	mov.b32 	%r75, 1;
	mov.pred 	%p9, 0;
	@%p1 bra 	$L__BB0_3;
	add.s32 	%r74, %r74, 1;
	setp.ne.s32 	%p7, %r74, 4;
	@%p7 bra 	$L__BB0_2;
	add.s32 	%r73, %r73, 1;
	setp.ne.s32 	%p8, %r73, 512;
	@%p8 bra 	$L__BB0_1;
	ld.param.u64 	%rd19, [main_kernel0_param_2];
	cvta.to.global.u64 	%rd14, %rd19;
	shl.b32 	%r61, %r51, 12;
	and.b32  	%r62, %r61, 458752;
	mov.u32 	%r63, %ctaid.x;
	shl.b32 	%r64, %r63, 14;
	and.b32  	%r65, %r64, 2146435072;
	or.b32  	%r66, %r65, %r62;
	shl.b32 	%r67, %r63, 7;
	and.b32  	%r68, %r67, 8064;
	or.b32  	%r69, %r66, %r68;
	or.b32  	%r72, %r69, %r53;
	ld.local.v4.f32 	{%f242, %f243, %f244, %f245}, [%rd1];
	mul.wide.u32 	%rd15, %r72, 4;
	add.s64 	%rd16, %rd14, %rd15;
	st.global.f32 	[%rd16], %f242;
	ld.local.v4.f32 	{%f246, %f247, %f248, %f249}, [%rd1+64];
	st.global.f32 	[%rd16+128], %f246;
	ld.local.v4.f32 	{%f250, %f251, %f252, %f253}, [%rd1+128];
	st.global.f32 	[%rd16+256], %f250;
	ld.local.v4.f32 	{%f254, %f255, %f256, %f257}, [%rd1+192];
	st.global.f32 	[%rd16+384], %f254;
	ld.local.v4.f32 	{%f258, %f259, %f260, %f261}, [%rd1+256];
	st.global.f32 	[%rd16+2097152], %f258;
	ld.local.v4.f32 	{%f262, %f263, %f264, %f265}, [%rd1+320];
	st.global.f32 	[%rd16+2097280], %f262;
	ld.local.v4.f32 	{%f266, %f267, %f268, %f269}, [%rd1+384];
	st.global.f32 	[%rd16+2097408], %f266;
	ld.local.v4.f32 	{%f270, %f271, %f272, %f273}, [%rd1+448];
	st.global.f32 	[%rd16+2097536], %f270;
	st.global.f32 	[%rd16+4], %f243;
	st.global.f32 	[%rd16+132], %f247;
	st.global.f32 	[%rd16+260], %f251;
	st.global.f32 	[%rd16+388], %f255;
	st.global.f32 	[%rd16+2097156], %f259;
	st.global.f32 	[%rd16+2097284], %f263;
	st.global.f32 	[%rd16+2097412], %f267;
	st.global.f32 	[%rd16+2097540], %f271;
	st.global.f32 	[%rd16+32768], %f244;
	st.global.f32 	[%rd16+32896], %f248;
	st.global.f32 	[%rd16+33024], %f252;
	st.global.f32 	[%rd16+33152], %f256;
	st.global.f32 	[%rd16+2129920], %f260;
	st.global.f32 	[%rd16+2130048], %f264;
	st.global.f32 	[%rd16+2130176], %f268;
	st.global.f32 	[%rd16+2130304], %f272;
	st.global.f32 	[%rd16+32772], %f245;
	st.global.f32 	[%rd16+32900], %f249;
	st.global.f32 	[%rd16+33028], %f253;
	st.global.f32 	[%rd16+33156], %f257;
	st.global.f32 	[%rd16+2129924], %f261;
	st.global.f32 	[%rd16+2130052], %f265;
	st.global.f32 	[%rd16+2130180], %f269;
	st.global.f32 	[%rd16+2130308], %f273;
	ld.local.v4.f32 	{%f274, %f275, %f276, %f277}, [%rd1+16];
	st.global.f32 	[%rd16+65536], %f274;
	ld.local.v4.f32 	{%f278, %f279, %f280, %f281}, [%rd1+80];
	st.global.f32 	[%rd16+65664], %f278;
	ld.local.v4.f32 	{%f282, %f283, %f284, %f285}, [%rd1+144];
	st.global.f32 	[%rd16+65792], %f282;
	ld.local.v4.f32 	{%f286, %f287, %f288, %f289}, [%rd1+208];
	st.global.f32 	[%rd16+65920], %f286;
	ld.local.v4.f32 	{%f290, %f291, %f292, %f293}, [%rd1+272];
	st.global.f32 	[%rd16+2162688], %f290;
	ld.local.v4.f32 	{%f294, %f295, %f296, %f297}, [%rd1+336];
	st.global.f32 	[%rd16+2162816], %f294;
	ld.local.v4.f32 	{%f298, %f299, %f300, %f301}, [%rd1+400];
	st.global.f32 	[%rd16+2162944], %f298;
	ld.local.v4.f32 	{%f302, %f303, %f304, %f305}, [%rd1+464];
	st.global.f32 	[%rd16+2163072], %f302;
	st.global.f32 	[%rd16+65540], %f275;
	st.global.f32 	[%rd16+65668], %f279;
	st.global.f32 	[%rd16+65796], %f283;
	st.global.f32 	[%rd16+65924], %f287;
	st.global.f32 	[%rd16+2162692], %f291;
	st.global.f32 	[%rd16+2162820], %f295;
	st.global.f32 	[%rd16+2162948], %f299;
	st.global.f32 	[%rd16+2163076], %f303;
	st.global.f32 	[%rd16+98304], %f276;
	st.global.f32 	[%rd16+98432], %f280;
	st.global.f32 	[%rd16+98560], %f284;
	st.global.f32 	[%rd16+98688], %f288;
	st.global.f32 	[%rd16+2195456], %f292;
	st.global.f32 	[%rd16+2195584], %f296;
	st.global.f32 	[%rd16+2195712], %f300;
	st.global.f32 	[%rd16+2195840], %f304;
	st.global.f32 	[%rd16+98308], %f277;
	st.global.f32 	[%rd16+98436], %f281;
	st.global.f32 	[%rd16+98564], %f285;
	st.global.f32 	[%rd16+98692], %f289;
	st.global.f32 	[%rd16+2195460], %f293;
	st.global.f32 	[%rd16+2195588], %f297;
	st.global.f32 	[%rd16+2195716], %f301;
	st.global.f32 	[%rd16+2195844], %f305;
	ld.local.v4.f32 	{%f306, %f307, %f308, %f309}, [%rd1+32];
	st.global.f32 	[%rd16+131072], %f306;
	ld.local.v4.f32 	{%f310, %f311, %f312, %f313}, [%rd1+96];
	st.global.f32 	[%rd16+131200], %f310;
	ld.local.v4.f32 	{%f314, %f315, %f316, %f317}, [%rd1+160];
	st.global.f32 	[%rd16+131328], %f314;
	ld.local.v4.f32 	{%f318, %f319, %f320, %f321}, [%rd1+224];
	st.global.f32 	[%rd16+131456], %f318;
	ld.local.v4.f32 	{%f322, %f323, %f324, %f325}, [%rd1+288];
	st.global.f32 	[%rd16+2228224], %f322;
	ld.local.v4.f32 	{%f326, %f327, %f328, %f329}, [%rd1+352];
	st.global.f32 	[%rd16+2228352], %f326;
	ld.local.v4.f32 	{%f330, %f331, %f332, %f333}, [%rd1+416];
	st.global.f32 	[%rd16+2228480], %f330;
	ld.local.v4.f32 	{%f334, %f335, %f336, %f337}, [%rd1+480];
	st.global.f32 	[%rd16+2228608], %f334;
	st.global.f32 	[%rd16+131076], %f307;
	st.global.f32 	[%rd16+131204], %f311;
	st.global.f32 	[%rd16+131332], %f315;
	st.global.f32 	[%rd16+131460], %f319;
	st.global.f32 	[%rd16+2228228], %f323;
	st.global.f32 	[%rd16+2228356], %f327;
	st.global.f32 	[%rd16+2228484], %f331;
	st.global.f32 	[%rd16+2228612], %f335;
	st.global.f32 	[%rd16+163840], %f308;
	st.global.f32 	[%rd16+163968], %f312;
	st.global.f32 	[%rd16+164096], %f316;
	st.global.f32 	[%rd16+164224], %f320;
	st.global.f32 	[%rd16+2260992], %f324;
	st.global.f32 	[%rd16+2261120], %f328;
	st.global.f32 	[%rd16+2261248], %f332;
	st.global.f32 	[%rd16+2261376], %f336;
	st.global.f32 	[%rd16+163844], %f309;
	st.global.f32 	[%rd16+163972], %f313;
	st.global.f32 	[%rd16+164100], %f317;
	st.global.f32 	[%rd16+164228], %f321;
	st.global.f32 	[%rd16+2260996], %f325;
	st.global.f32 	[%rd16+2261124], %f329;
	st.global.f32 	[%rd16+2261252], %f333;
	st.global.f32 	[%rd16+2261380], %f337;
	ld.local.v4.f32 	{%f338, %f339, %f340, %f341}, [%rd1+48];
	st.global.f32 	[%rd16+196608], %f338;
	ld.local.v4.f32 	{%f342, %f343, %f344, %f345}, [%rd1+112];
	st.global.f32 	[%rd16+196736], %f342;
	ld.local.v4.f32 	{%f346, %f347, %f348, %f349}, [%rd1+176];
	st.global.f32 	[%rd16+196864], %f346;
	ld.local.v4.f32 	{%f350, %f351, %f352, %f353}, [%rd1+240];
	st.global.f32 	[%rd16+196992], %f350;
	ld.local.v4.f32 	{%f354, %f355, %f356, %f357}, [%rd1+304];
	st.global.f32 	[%rd16+2293760], %f354;
	ld.local.v4.f32 	{%f358, %f359, %f360, %f361}, [%rd1+368];
	st.global.f32 	[%rd16+2293888], %f358;
	ld.local.v4.f32 	{%f362, %f363, %f364, %f365}, [%rd1+432];
	st.global.f32 	[%rd16+2294016], %f362;
	ld.local.v4.f32 	{%f366, %f367, %f368, %f369}, [%rd1+496];
	st.global.f32 	[%rd16+2294144], %f366;
	st.global.f32 	[%rd16+196612], %f339;
	st.global.f32 	[%rd16+196740], %f343;
	st.global.f32 	[%rd16+196868], %f347;
	st.global.f32 	[%rd16+196996], %f351;
	st.global.f32 	[%rd16+2293764], %f355;
	st.global.f32 	[%rd16+2293892], %f359;
	st.global.f32 	[%rd16+2294020], %f363;
	st.global.f32 	[%rd16+2294148], %f367;
	st.global.f32 	[%rd16+229376], %f340;
	st.global.f32 	[%rd16+229504], %f344;
	st.global.f32 	[%rd16+229632], %f348;
	st.global.f32 	[%rd16+229760], %f352;
	st.global.f32 	[%rd16+2326528], %f356;
	st.global.f32 	[%rd16+2326656], %f360;
	st.global.f32 	[%rd16+2326784], %f364;
	st.global.f32 	[%rd16+2326912], %f368;
	st.global.f32 	[%rd16+229380], %f341;
	st.global.f32 	[%rd16+229508], %f345;
	st.global.f32 	[%rd16+229636], %f349;
	st.global.f32 	[%rd16+229764], %f353;
	st.global.f32 	[%rd16+2326532], %f357;
	st.global.f32 	[%rd16+2326660], %f361;
	st.global.f32 	[%rd16+2326788], %f365;
	st.global.f32 	[%rd16+2326916], %f369;
	ret;

}


// ===== COMPILED SASS (sm_100) =====

	.target	sm_100

	.elftype	@"ET_EXEC"


//--------------------- .note.nv.tkinfo           --------------------------
	.section	.note.nv.tkinfo,"",@"SHT_NOTE"
	.sectionflags	@"SHF_NOTE_NV_TKINFO"
	.tkinfo
        /*0018*/ 	.word	0x00000002
        /*0030*/ 	.string	""
        /*0030*/ 	.string	"ptxas"
        /*0030*/ 	.string	"Cuda compilation tools, release 13.0, V13.0.88"
        /*0030*/ 	.string	"Build cuda_13.0.r13.0/compiler.36424714_0"
        /*0030*/ 	.string	"-arch sm_100 -m 64 "



//--------------------- .note.nv.cuinfo           --------------------------
	.section	.note.nv.cuinfo,"",@"SHT_NOTE"
	.sectionflags	@"SHF_NOTE_NV_CUINFO"
        /*0018*/ 	.short	0x0002
        /*001a*/ 	.short	0x0064
        /*001c*/ 	.short	0x0082
	.zero		2


//--------------------- .nv.info                  --------------------------
	.section	.nv.info,"",@"SHT_CUDA_INFO"
	.align	4


	//----- nvinfo : EIATTR_REGCOUNT
	.align		4
        /*0000*/ 	.byte	0x04, 0x2f
        /*0002*/ 	.short	(.L_1 - .L_0)
	.align		4
.L_0:
        /*0004*/ 	.word	index@(main_kernel0)
        /*0008*/ 	.word	0x00000048


	//----- nvinfo : EIATTR_FRAME_SIZE
	.align		4
.L_1:
        /*000c*/ 	.byte	0x04, 0x11
        /*000e*/ 	.short	(.L_3 - .L_2)
	.align		4
.L_2:
        /*0010*/ 	.word	index@(main_kernel0)
        /*0014*/ 	.word	0x00000200


	//----- nvinfo : EIATTR_MIN_STACK_SIZE
	.align		4
.L_3:
        /*0018*/ 	.byte	0x04, 0x12
        /*001a*/ 	.short	(.L_5 - .L_4)
	.align		4
.L_4:
        /*001c*/ 	.word	index@(main_kernel0)
        /*0020*/ 	.word	0x00000200
.L_5:


//--------------------- .nv.compat                --------------------------
	.section	.nv.compat,"",@"SHT_CUDA_COMPAT_INFO"
	.align	4
        /*0000*/ 	.byte	0x02, 0x09, 0x00, 0x00, 0x02, 0x02, 0x01, 0x00, 0x02, 0x05, 0x05, 0x00, 0x03, 0x07, 0x01, 0x01
        /*0010*/ 	.byte	0x02, 0x03, 0x00, 0x00, 0x02, 0x06, 0x01, 0x00, 0x04, 0x0b, 0x08, 0x00, 0x09, 0x00, 0x00, 0x00
        /*0020*/ 	.byte	0x00, 0x00, 0x00, 0x00


//--------------------- .nv.info.main_kernel0     --------------------------
	.section	.nv.info.main_kernel0,"",@"SHT_CUDA_INFO"
	.sectionflags	@""
	.align	4


	//----- nvinfo : EIATTR_CUDA_API_VERSION
	.align		4
        /*0000*/ 	.byte	0x04, 0x37
        /*0002*/ 	.short	(.L_7 - .L_6)
.L_6:
        /*0004*/ 	.word	0x00000082


	//----- nvinfo : EIATTR_KPARAM_INFO
	.align		4
.L_7:
        /*0008*/ 	.byte	0x04, 0x17
        /*000a*/ 	.short	(.L_9 - .L_8)
.L_8:
        /*000c*/ 	.word	0x00000000
        /*0010*/ 	.short	0x0002
        /*0012*/ 	.short	0x0010
        /*0014*/ 	.byte	0x00, 0xf5, 0x21, 0x00


	//----- nvinfo : EIATTR_KPARAM_INFO
	.align		4
.L_9:
        /*0018*/ 	.byte	0x04, 0x17
        /*001a*/ 	.short	(.L_11 - .L_10)
.L_10:
        /*001c*/ 	.word	0x00000000
        /*0020*/ 	.short	0x0001
        /*0022*/ 	.short	0x0008
        /*0024*/ 	.byte	0x00, 0xf5, 0x21, 0x00


	//----- nvinfo : EIATTR_KPARAM_INFO
	.align		4
.L_11:
        /*0028*/ 	.byte	0x04, 0x17
        /*002a*/ 	.short	(.L_13 - .L_12)
.L_12:
        /*002c*/ 	.word	0x00000000
        /*0030*/ 	.short	0x0000
        /*0032*/ 	.short	0x0000
        /*0034*/ 	.byte	0x00, 0xf5, 0x21, 0x00


	//----- nvinfo : EIATTR_SPARSE_MMA_MASK
	.align		4
.L_13:
        /*0038*/ 	.byte	0x03, 0x50
        /*003a*/ 	.short	0x0000


	//----- nvinfo : EIATTR_MAXREG_COUNT
	.align		4
        /*003c*/ 	.byte	0x03, 0x1b
        /*003e*/ 	.short	0x00ff


	//----- nvinfo : EIATTR_NUM_BARRIERS
	.align		4
        /*0040*/ 	.byte	0x02, 0x4c
        /*0042*/ 	.byte	0x01
	.zero		1


	//----- nvinfo : EIATTR_MERCURY_ISA_VERSION
	.align		4
        /*0044*/ 	.byte	0x03, 0x5f
        /*0046*/ 	.short	0x0101


	//----- nvinfo : EIATTR_VRC_CTA_INIT_COUNT
	.align		4
        /*0048*/ 	.byte	0x02, 0x4a
	.zero		1
	.zero		1


	//----- nvinfo : EIATTR_EXIT_INSTR_OFFSETS
	.align		4
        /*004c*/ 	.byte	0x04, 0x1c
        /*004e*/ 	.short	(.L_15 - .L_14)


	//   ....[0]....
.L_14:
        /*0050*/ 	.word	0x00001fd0


	//----- nvinfo : EIATTR_MAX_THREADS
	.align		4
.L_15:
        /*0054*/ 	.byte	0x04, 0x05
        /*0056*/ 	.short	(.L_17 - .L_16)
.L_16:
        /*0058*/ 	.word	0x00000080
        /*005c*/ 	.word	0x00000001
        /*0060*/ 	.word	0x00000001


	//----- nvinfo : EIATTR_CBANK_PARAM_SIZE
	.align		4
.L_17:
        /*0064*/ 	.byte	0x03, 0x19
        /*0066*/ 	.short	0x0018


	//----- nvinfo : EIATTR_PARAM_CBANK
	.align		4
        /*0068*/ 	.byte	0x04, 0x0a
        /*006a*/ 	.short	(.L_19 - .L_18)
	.align		4
.L_18:
        /*006c*/ 	.word	index@(.nv.constant0.main_kernel0)
        /*0070*/ 	.short	0x0380
        /*0072*/ 	.short	0x0018


	//----- nvinfo : EIATTR_SW_WAR
	.align		4
.L_19:
        /*0074*/ 	.byte	0x04, 0x36
        /*0076*/ 	.short	(.L_21 - .L_20)
.L_20:
        /*0078*/ 	.word	0x00000008
.L_21:


//--------------------- .nv.callgraph             --------------------------
	.section	.nv.callgraph,"",@"SHT_CUDA_CALLGRAPH"
	.align	4
	.sectionentsize	8
	.align		4
        /*0000*/ 	.word	0x00000000
	.align		4
        /*0004*/ 	.word	0xffffffff
	.align		4
        /*0008*/ 	.word	0x00000000
	.align		4
        /*000c*/ 	.word	0xfffffffe
	.align		4
        /*0010*/ 	.word	0x00000000
	.align		4
        /*0014*/ 	.word	0xfffffffd
	.align		4
        /*0018*/ 	.word	0x00000000
	.align		4
        /*001c*/ 	.word	0xfffffffc


//--------------------- .text.main_kernel0        --------------------------
	.section	.text.main_kernel0,"ax",@progbits
	.align	128
        .global         main_kernel0
        .type           main_kernel0,@function
        .size           main_kernel0,(.L_x_5 - main_kernel0)
        .other          main_kernel0,@"STO_CUDA_ENTRY STV_DEFAULT"
main_kernel0:
.text.main_kernel0:
[----:B------:R-:W0:Y:S01]  /*0000*/  LDC R1, c[0x0][0x37c] ;  /* 0x0000df00ff017b82 */ /* 0x000e220000000800 */
[----:B------:R-:W1:Y:S01]  /*0010*/  S2R R2, SR_CTAID.X ;  /* 0x0000000000027919 */ /* 0x000e620000002500 */
[----:B0-----:R-:W-:Y:S01]  /*0020*/  IADD3 R1, PT, PT, R1, -0x200, RZ ;  /* 0xfffffe0001017810 */ /* 0x001fe20007ffe0ff */
[----:B------:R-:W0:Y:S01]  /*0030*/  LDCU.64 UR10, c[0x0][0x358] ;  /* 0x00006b00ff0a77ac */ /* 0x000e220008000a00 */
[----:B------:R-:W2:Y:S02]  /*0040*/  S2R R0, SR_TID.X ;  /* 0x0000000000007919 */ /* 0x000ea40000002100 */
[----:B------:R-:W-:Y:S01]  /*0050*/  R2UR UR14, R1 ;  /* 0x00000000010e72ca */ /* 0x000fe200000e0000 */
[----:B------:R-:W-:Y:S01]  /*0060*/  UMOV UR4, URZ ;  /* 0x000000ff00047c82 */ /* 0x000fe20008000000 */
[----:B------:R3:W-:Y:S04]  /*0070*/  STL.128 [R1], RZ ;  /* 0x000000ff01007387 */ /* 0x0007e80000100c00 */
[----:B------:R3:W-:Y:S04]  /*0080*/  STL.128 [R1+0x40], RZ ;  /* 0x000040ff01007387 */ /* 0x0007e80000100c00 */
[----:B------:R3:W-:Y:S04]  /*0090*/  STL.128 [R1+0x80], RZ ;  /* 0x000080ff01007387 */ /* 0x0007e80000100c00 */
[----:B------:R3:W-:Y:S04]  /*00a0*/  STL.128 [R1+0xc0], RZ ;  /* 0x0000c0ff01007387 */ /* 0x0007e80000100c00 */
[----:B------:R3:W-:Y:S04]  /*00b0*/  STL.128 [R1+0x100], RZ ;  /* 0x000100ff01007387 */ /* 0x0007e80000100c00 */
[----:B------:R3:W-:Y:S04]  /*00c0*/  STL.128 [R1+0x140], RZ ;  /* 0x000140ff01007387 */ /* 0x0007e80000100c00 */
[----:B------:R3:W-:Y:S01]  /*00d0*/  STL.128 [R1+0x180], RZ ;  /* 0x000180ff01007387 */ /* 0x0007e20000100c00 */
[----:B-1----:R-:W-:-:S03]  /*00e0*/  SHF.L.U32 R4, R2, 0xe, RZ ;  /* 0x0000000e02047819 */ /* 0x002fc600000006ff */
[----:B------:R3:W-:Y:S01]  /*00f0*/  STL.128 [R1+0x1c0], RZ ;  /* 0x0001c0ff01007387 */ /* 0x0007e20000100c00 */
[----:B--2---:R-:W-:Y:S02]  /*0100*/  SHF.L.U32 R3, R0, 0xb, RZ ;  /* 0x0000000b00037819 */ /* 0x004fe400000006ff */
[----:B------:R-:W-:Y:S01]  /*0110*/  LOP3.LUT R4, R4, 0x7ff00000, RZ, 0xc0, !PT ;  /* 0x7ff0000004047812 */ /* 0x000fe200078ec0ff */
[----:B------:R3:W-:Y:S03]  /*0120*/  STL.128 [R1+0x10], RZ ;  /* 0x000010ff01007387 */ /* 0x0007e60000100c00 */
[----:B------:R-:W-:Y:S01]  /*0130*/  LOP3.LUT R4, R4, 0x3e000, R3, 0xf8, !PT ;  /* 0x0003e00004047812 */ /* 0x000fe200078ef803 */
[----:B------:R3:W-:Y:S01]  /*0140*/  STL.128 [R1+0x50], RZ ;  /* 0x000050ff01007387 */ /* 0x0007e20000100c00 */
[----:B------:R-:W-:-:S03]  /*0150*/  SHF.L.U32 R3, R0, 0x2, RZ ;  /* 0x0000000200037819 */ /* 0x000fc600000006ff */
[----:B------:R3:W-:Y:S01]  /*0160*/  STL.128 [R1+0x90], RZ ;  /* 0x000090ff01007387 */ /* 0x0007e20000100c00 */
[----:B------:R-:W-:-:S03]  /*0170*/  LOP3.LUT R4, R4, 0xc, R3, 0xf8, !PT ;  /* 0x0000000c04047812 */ /* 0x000fc600078ef803 */
[----:B------:R3:W-:Y:S04]  /*0180*/  STL.128 [R1+0xd0], RZ ;  /* 0x0000d0ff01007387 */ /* 0x0007e80000100c00 */
        /* <DEDUP_REMOVED lines=19> */
[----:B0-----:R3:W-:Y:S02]  /*02c0*/  STL.128 [R1+0x1f0], RZ ;  /* 0x0001f0ff01007387 */ /* 0x0017e40000100c00 */
.L_x_3:
[----:B0-----:R-:W0:Y:S01]  /*02d0*/  LDC.64 R6, c[0x0][0x380] ;  /* 0x0000e000ff067b82 */ /* 0x001e220000000a00 */
[----:B------:R-:W-:Y:S02]  /*02e0*/  SHF.L.U32 R10, R2, 0x7, RZ ;  /* 0x00000007020a7819 */ /* 0x000fe400000006ff */
[----:B------:R-:W-:Y:S02]  /*02f0*/  SHF.L.U32 R5, R0, 0x8, RZ ;  /* 0x0000000800057819 */ /* 0x000fe400000006ff */
[----:B------:R-:W-:Y:S02]  /*0300*/  LOP3.LUT R10, R10, 0x1f80, RZ, 0xc0, !PT ;  /* 0x00001f800a0a7812 */ /* 0x000fe400078ec0ff */
[----:B------:R-:W-:Y:S01]  /*0310*/  MOV R11, UR4 ;  /* 0x00000004000b7c02 */ /* 0x000fe20008000f00 */
[----:B------:R-:W1:Y:S01]  /*0320*/  LDC.64 R8, c[0x0][0x388] ;  /* 0x0000e200ff087b82 */ /* 0x000e620000000a00 */
[----:B------:R-:W-:Y:S02]  /*0330*/  LOP3.LUT R10, R10, 0x6000, R5, 0xf8, !PT ;  /* 0x000060000a0a7812 */ /* 0x000fe400078ef805 */
[----:B------:R-:W-:-:S02]  /*0340*/  MOV R13, UR4 ;  /* 0x00000004000d7c02 */ /* 0x000fc40008000f00 */
[----:B------:R-:W-:Y:S02]  /*0350*/  LOP3.LUT R10, R10, 0x7c, R3, 0xf8, !PT ;  /* 0x0000007c0a0a7812 */ /* 0x000fe400078ef803 */
[----:B------:R-:W-:Y:S02]  /*0360*/  LEA R5, R11, R4, 0x4 ;  /* 0x000000040b057211 */ /* 0x000fe400078e20ff */
[----:B------:R-:W-:-:S03]  /*0370*/  LEA R11, R13, R10, 0x11 ;  /* 0x0000000a0d0b7211 */ /* 0x000fc600078e88ff */
[----:B0-----:R-:W-:-:S05]  /*0380*/  IMAD.WIDE.U32 R6, R5, 0x4, R6 ;  /* 0x0000000405067825 */ /* 0x001fca00078e0006 */
[----:B------:R-:W2:Y:S01]  /*0390*/  LDG.E.128.CONSTANT R12, desc[UR10][R6.64] ;  /* 0x0000000a060c7981 */ /* 0x000ea2000c1e9d00 */
[----:B-1----:R-:W-:-:S03]  /*03a0*/  IMAD.WIDE.U32 R8, R11, 0x4, R8 ;  /* 0x000000040b087825 */ /* 0x002fc600078e0008 */
[----:B------:R-:W4:Y:S04]  /*03b0*/  LDG.E.128.CONSTANT R16, desc[UR10][R6.64+0x100000] ;  /* 0x1000000a06107981 */ /* 0x000f28000c1e9d00 */
[----:B------:R-:W5:Y:S04]  /*03c0*/  LDG.E.128.CONSTANT R20, desc[UR10][R6.64+0x200000] ;  /* 0x2000000a06147981 */ /* 0x000f68000c1e9d00 */
[----:B------:R-:W3:Y:S04]  /*03d0*/  LDG.E.128.CONSTANT R24, desc[UR10][R6.64+0x300000] ;  /* 0x3000000a06187981 */ /* 0x000ee8000c1e9d00 */
[----:B------:R-:W3:Y:S04]  /*03e0*/  LDG.E.128.CONSTANT R28, desc[UR10][R8.64] ;  /* 0x0000000a081c7981 */ /* 0x000ee8000c1e9d00 */
[----:B------:R-:W3:Y:S04]  /*03f0*/  LDG.E.128.CONSTANT R32, desc[UR10][R8.64+0x20000] ;  /* 0x0200000a08207981 */ /* 0x000ee8000c1e9d00 */
[----:B------:R-:W3:Y:S04]  /*0400*/  LDG.E.128.CONSTANT R36, desc[UR10][R8.64+0x40000] ;  /* 0x0400000a08247981 */ /* 0x000ee8000c1e9d00 */
[----:B------:R-:W3:Y:S01]  /*0410*/  LDG.E.128.CONSTANT R40, desc[UR10][R8.64+0x60000] ;  /* 0x0600000a08287981 */ /* 0x000ee2000c1e9d00 */
[----:B------:R-:W0:Y:S01]  /*0420*/  S2UR UR6, SR_CgaCtaId ;  /* 0x00000000000679c3 */ /* 0x000e220000008800 */
[----:B------:R-:W-:-:S02]  /*0430*/  UMOV UR5, 0x400 ;  /* 0x0000040000057882 */ /* 0x000fc40000000000 */
[----:B0-----:R-:W-:Y:S02]  /*0440*/  ULEA UR7, UR6, UR5, 0x18 ;  /* 0x0000000506077291 */ /* 0x001fe4000f8ec0ff */
[----:B------:R-:W-:-:S04]  /*0450*/  UIADD3 UR5, UPT, UPT, UR5, 0x2000, URZ ;  /* 0x0000200005057890 */ /* 0x000fc8000fffe0ff */
[----:B------:R-:W-:Y:S01]  /*0460*/  ULEA UR5, UR6, UR5, 0x18 ;  /* 0x0000000506057291 */ /* 0x000fe2000f8ec0ff */
[C---:B------:R-:W-:Y:S01]  /*0470*/  LEA R5, R0.reuse, UR7, 0x4 ;  /* 0x0000000700057c11 */ /* 0x040fe2000f8e20ff */
[----:B------:R-:W-:Y:S04]  /*0480*/  BAR.SYNC.DEFER_BLOCKING 0x0 ;  /* 0x0000000000007b1d */ /* 0x000fe80000010000 */
[----:B------:R-:W-:Y:S01]  /*0490*/  LEA R0, R0, UR5, 0x4 ;  /* 0x0000000500007c11 */ /* 0x000fe2000f8e20ff */
[----:B------:R-:W-:Y:S01]  /*04a0*/  UIADD3 UR4, UPT, UPT, UR4, 0x1, URZ ;  /* 0x0000000104047890 */ /* 0x000fe2000fffe0ff */
[----:B------:R-:W-:-:S03]  /*04b0*/  UMOV UR5, URZ ;  /* 0x000000ff00057c82 */ /* 0x000fc60008000000 */
[----:B------:R-:W-:Y:S01]  /*04c0*/  UISETP.NE.AND UP2, UPT, UR4, 0x200, UPT ;  /* 0x000002000400788c */ /* 0x000fe2000bf45270 */
[----:B--2---:R0:W-:Y:S04]  /*04d0*/  STS.128 [R5], R12 ;  /* 0x0000000c05007388 */ /* 0x0041e80000000c00 */
[----:B----4-:R0:W-:Y:S04]  /*04e0*/  STS.128 [R5+0x800], R16 ;  /* 0x0008001005007388 */ /* 0x0101e80000000c00 */
[----:B-----5:R0:W-:Y:S04]  /*04f0*/  STS.128 [R5+0x1000], R20 ;  /* 0x0010001405007388 */ /* 0x0201e80000000c00 */
[----:B---3--:R0:W-:Y:S04]  /*0500*/  STS.128 [R5+0x1800], R24 ;  /* 0x0018001805007388 */ /* 0x0081e80000000c00 */
[----:B------:R0:W-:Y:S04]  /*0510*/  STS.128 [R0], R28 ;  /* 0x0000001c00007388 */ /* 0x0001e80000000c00 */
[----:B------:R0:W-:Y:S04]  /*0520*/  STS.128 [R0+0x800], R32 ;  /* 0x0008002000007388 */ /* 0x0001e80000000c00 */
[----:B------:R0:W-:Y:S04]  /*0530*/  STS.128 [R0+0x1000], R36 ;  /* 0x0010002400007388 */ /* 0x0001e80000000c00 */
[----:B------:R0:W-:Y:S01]  /*0540*/  STS.128 [R0+0x1800], R40 ;  /* 0x0018002800007388 */ /* 0x0001e20000000c00 */
[----:B------:R-:W-:Y:S06]  /*0550*/  BAR.SYNC.DEFER_BLOCKING 0x0 ;  /* 0x0000000000007b1d */ /* 0x000fec0000010000 */
.L_x_2:
[----:B------:R-:W-:Y:S01]  /*0560*/  UPLOP3.LUT UP0, UPT, UPT, UPT, UPT, 0x80, 0x8 ;  /* 0x000000000008789c */ /* 0x000fe20003f0f070 */
[----:B0-----:R-:W-:-:S10]  /*0570*/  UMOV UR6, URZ ;  /* 0x000000ff00067c82 */ /* 0x001fd40008000000 */
.L_x_1:
[----:B0-----:R-:W0:Y:S01]  /*0580*/  S2R R0, SR_TID.X ;  /* 0x0000000000007919 */ /* 0x001e220000002100 */
[----:B------:R-:W1:Y:S01]  /*0590*/  S2UR UR13, SR_CgaCtaId ;  /* 0x00000000000d79c3 */ /* 0x000e620000008800 */
[----:B------:R-:W-:Y:S01]  /*05a0*/  MOV R6, UR5 ;  /* 0x0000000500067c02 */ /* 0x000fe20008000f00 */
[----:B------:R-:W-:Y:S01]  /*05b0*/  UMOV UR12, 0x400 ;  /* 0x00000400000c7882 */ /* 0x000fe20000000000 */
[----:B------:R-:W-:Y:S02]  /*05c0*/  UPLOP3.LUT UP1, UPT, UPT, UPT, UP0, 0x80, 0x8 ;  /* 0x000000000008789c */ /* 0x000fe40003f2f000 */
[----:B------:R-:W-:Y:S02]  /*05d0*/  UPLOP3.LUT UP0, UPT, UPT, UPT, UPT, 0x80, 0x8 ;  /* 0x000000000008789c */ /* 0x000fe40003f0f070 */
[----:B-1----:R-:W-:Y:S01]  /*05e0*/  ULEA UR7, UR13, UR12, 0x18 ;  /* 0x0000000c0d077291 */ /* 0x002fe2000f8ec0ff */
[----:B0-----:R-:W-:-:S04]  /*05f0*/  SHF.L.U32 R5, R0, 0x3, RZ ;  /* 0x0000000300057819 */ /* 0x001fc800000006ff */
[----:B------:R-:W-:-:S04]  /*0600*/  LOP3.LUT R5, R5, 0x380, RZ, 0xc0, !PT ;  /* 0x0000038005057812 */ /* 0x000fc800078ec0ff */
[----:B------:R-:W-:Y:S02]  /*0610*/  LEA R5, R6, R5, 0x2 ;  /* 0x0000000506057211 */ /* 0x000fe400078e10ff */
[----:B------:R-:W-:-:S04]  /*0620*/  MOV R6, UR6 ;  /* 0x0000000600067c02 */ /* 0x000fc80008000f00 */
[----:B------:R-:W-:-:S04]  /*0630*/  LEA R5, R6, R5, 0x6 ;  /* 0x0000000506057211 */ /* 0x000fc800078e30ff */
[----:B------:R-:W-:Y:S01]  /*0640*/  LEA R5, R5, UR7, 0x2 ;  /* 0x0000000705057c11 */ /* 0x000fe2000f8e10ff */
[----:B------:R-:W-:-:S04]  /*0650*/  UMOV UR7, URZ ;  /* 0x000000ff00077c82 */ /* 0x000fc80008000000 */
[----:B------:R0:W1:Y:S04]  /*0660*/  LDS.128 R8, [R5] ;  /* 0x0000000005087984 */ /* 0x0000680000000c00 */
[----:B------:R0:W2:Y:S04]  /*0670*/  LDS.128 R12, [R5+0x1000] ;  /* 0x00100000050c7984 */ /* 0x0000a80000000c00 */
[----:B------:R0:W3:Y:S04]  /*0680*/  LDS.128 R16, [R5+0x40] ;  /* 0x0000400005107984 */ /* 0x0000e80000000c00 */
[----:B------:R0:W4:Y:S04]  /*0690*/  LDS.128 R20, [R5+0x1040] ;  /* 0x0010400005147984 */ /* 0x0001280000000c00 */
[----:B------:R0:W0:Y:S04]  /*06a0*/  LDS.128 R24, [R5+0x80] ;  /* 0x0000800005187984 */ /* 0x0000280000000c00 */
[----:B------:R0:W0:Y:S04]  /*06b0*/  LDS.128 R28, [R5+0x1080] ;  /* 0x00108000051c7984 */ /* 0x0000280000000c00 */
[----:B------:R0:W0:Y:S04]  /*06c0*/  LDS.128 R32, [R5+0xc0] ;  /* 0x0000c00005207984 */ /* 0x0000280000000c00 */
[----:B------:R0:W0:Y:S02]  /*06d0*/  LDS.128 R36, [R5+0x10c0] ;  /* 0x0010c00005247984 */ /* 0x0000240000000c00 */
.L_x_0:
[----:B------:R-:W-:-:S04]  /*06e0*/  ULEA UR8, UR6, UR7, 0x3 ;  /* 0x0000000706087291 */ /* 0x000fc8000f8e18ff */
[----:B------:R-:W-:-:S09]  /*06f0*/  ULEA UR8, UR8, UR14, 0x2 ;  /* 0x0000000e08087291 */ /* 0x000fd2000f8e10ff */
[----:B------:R-:W1:Y:S04]  /*0700*/  LDL R56, [UR8+0x40] ;  /* 0x00004008ff387983 */ /* 0x000e680008100800 */
[----:B------:R-:W2:Y:S04]  /*0710*/  LDL R52, [UR8+0x140] ;  /* 0x00014008ff347983 */ /* 0x000ea80008100800 */
[----:B------:R-:W3:Y:S04]  /*0720*/  LDL R54, [UR8+0x48] ;  /* 0x00004808ff367983 */ /* 0x000ee80008100800 */
[----:B------:R-:W4:Y:S04]  /*0730*/  LDL R46, [UR8+0x148] ;  /* 0x00014808ff2e7983 */ /* 0x000f280008100800 */
[----:B------:R-:W5:Y:S04]  /*0740*/  LDL R40, [UR8+0x50] ;  /* 0x00005008ff287983 */ /* 0x000f680008100800 */
[----:B------:R-:W5:Y:S04]  /*0750*/  LDL R44, [UR8+0x150] ;  /* 0x00015008ff2c7983 */ /* 0x000f680008100800 */
[----:B------:R-:W5:Y:S04]  /*0760*/  LDL R6, [UR8+0x58] ;  /* 0x00005808ff067983 */ /* 0x000f680008100800 */
[----:B0-----:R-:W5:Y:S04]  /*0770*/  LDL R61, [UR8+0x158] ;  /* 0x00015808ff3d7983 */ /* 0x001f680008100800 */
[----:B------:R-:W5:Y:S04]  /*0780*/  LDL R69, [UR8+0x108] ;  /* 0x00010808ff457983 */ /* 0x000f680008100800 */
[----:B------:R-:W5:Y:S04]  /*0790*/  LDL R68, [UR8] ;  /* 0x00000008ff447983 */ /* 0x000f680008100800 */
[----:B------:R-:W5:Y:S04]  /*07a0*/  LDL R67, [UR8+0x10] ;  /* 0x00001008ff437983 */ /* 0x000f680008100800 */
        /* <DEDUP_REMOVED lines=12> */
[----:B------:R-:W5:Y:S01]  /*0870*/  LDL R55, [UR8+0x1d8] ;  /* 0x0001d808ff377983 */ /* 0x000f620008100800 */
[----:B------:R-:W-:-:S02]  /*0880*/  SHF.L.U32 R7, R0, 0x1, RZ ;  /* 0x0000000100077819 */ /* 0x000fc400000006ff */
[----:B------:R-:W-:Y:S02]  /*0890*/  MOV R42, UR5 ;  /* 0x00000005002a7c02 */ /* 0x000fe40008000f00 */
[----:B------:R-:W-:Y:S01]  /*08a0*/  LOP3.LUT R7, R7, 0x1e, RZ, 0xc0, !PT ;  /* 0x0000001e07077812 */ /* 0x000fe200078ec0ff */
[----:B------:R-:W-:-:S03]  /*08b0*/  UIADD3 UR9, UPT, UPT, UR12, 0x2000, URZ ;  /* 0x000020000c097890 */ /* 0x000fc6000fffe0ff */
[----:B0-----:R-:W-:Y:S01]  /*08c0*/  LEA R5, R42, R7, 0x9 ;  /* 0x000000072a057211 */ /* 0x001fe200078e48ff */
[----:B------:R-:W-:-:S03]  /*08d0*/  ULEA UR9, UR13, UR9, 0x18 ;  /* 0x000000090d097291 */ /* 0x000fc6000f8ec0ff */
[----:B------:R-:W-:-:S04]  /*08e0*/  IADD3 R5, PT, PT, R5, UR7, RZ ;  /* 0x0000000705057c10 */ /* 0x000fc8000fffe0ff */
[----:B------:R-:W-:-:S05]  /*08f0*/  LEA R5, R5, UR9, 0x2 ;  /* 0x0000000905057c11 */ /* 0x000fca000f8e10ff */
[----:B------:R-:W1:Y:S04]  /*0900*/  LDS R50, [R5+0x80] ;  /* 0x0000800005327984 */ /* 0x000e680000000800 */
[----:B------:R-:W0:Y:S04]  /*0910*/  LDS R48, [R5+0x280] ;  /* 0x0002800005307984 */ /* 0x000e280000000800 */
[----:B------:R-:W0:Y:S04]  /*0920*/  LDS R53, [R5+0x480] ;  /* 0x0004800005357984 */ /* 0x000e280000000800 */
[----:B------:R-:W0:Y:S04]  /*0930*/  LDS R42, [R5+0x680] ;  /* 0x00068000052a7984 */ /* 0x000e280000000800 */
[----:B------:R-:W-:Y:S01]  /*0940*/  LDS R60, [R5+0x600] ;  /* 0x00060000053c7984 */ /* 0x000fe20000000800 */
[-C--:B-1----:R-:W-:Y:S01]  /*0950*/  FFMA R56, R8, R50.reuse, R56 ;  /* 0x0000003208387223 */ /* 0x082fe20000000038 */
[-C--:B--2---:R-:W-:Y:S01]  /*0960*/  FFMA R52, R12, R50.reuse, R52 ;  /* 0x000000320c347223 */ /* 0x084fe20000000034 */
[-C--:B---3--:R-:W-:Y:S01]  /*0970*/  FFMA R54, R16, R50.reuse, R54 ;  /* 0x0000003210367223 */ /* 0x088fe20000000036 */
[-C--:B----4-:R-:W-:Y:S01]  /*0980*/  FFMA R46, R20, R50.reuse, R46 ;  /* 0x00000032142e7223 */ /* 0x090fe2000000002e */
[-C--:B-----5:R-:W-:Y:S01]  /*0990*/  FFMA R40, R24, R50.reuse, R40 ;  /* 0x0000003218287223 */ /* 0x0a0fe20000000028 */
[-C--:B------:R-:W-:Y:S01]  /*09a0*/  FFMA R44, R28, R50.reuse, R44 ;  /* 0x000000321c2c7223 */ /* 0x080fe2000000002c */
[-C--:B------:R-:W-:Y:S01]  /*09b0*/  FFMA R6, R32, R50.reuse, R6 ;  /* 0x0000003220067223 */ /* 0x080fe20000000006 */
[----:B------:R-:W-:-:S02]  /*09c0*/  FFMA R50, R36, R50, R61 ;  /* 0x0000003224327223 */ /* 0x000fc4000000003d */
[----:B------:R-:W1:Y:S01]  /*09d0*/  LDS R61, [R5] ;  /* 0x00000000053d7984 */ /* 0x000e620000000800 */
[-C--:B0-----:R-:W-:Y:S01]  /*09e0*/  FFMA R56, R9, R48.reuse, R56 ;  /* 0x0000003009387223 */ /* 0x081fe20000000038 */
[-C--:B------:R-:W-:Y:S01]  /*09f0*/  FFMA R52, R13, R48.reuse, R52 ;  /* 0x000000300d347223 */ /* 0x080fe20000000034 */
[-C--:B------:R-:W-:Y:S01]  /*0a00*/  FFMA R54, R17, R48.reuse, R54 ;  /* 0x0000003011367223 */ /* 0x080fe20000000036 */
[-C--:B------:R-:W-:Y:S01]  /*0a10*/  FFMA R46, R21, R48.reuse, R46 ;  /* 0x00000030152e7223 */ /* 0x080fe2000000002e */
[-C--:B------:R-:W-:Y:S01]  /*0a20*/  FFMA R40, R25, R48.reuse, R40 ;  /* 0x0000003019287223 */ /* 0x080fe20000000028 */
[-C--:B------:R-:W-:Y:S01]  /*0a30*/  FFMA R44, R29, R48.reuse, R44 ;  /* 0x000000301d2c7223 */ /* 0x080fe2000000002c */
[-C--:B------:R-:W-:Y:S01]  /*0a40*/  FFMA R6, R33, R48.reuse, R6 ;  /* 0x0000003021067223 */ /* 0x080fe20000000006 */
[----:B------:R-:W-:Y:S02]  /*0a50*/  FFMA R48, R37, R48, R50 ;  /* 0x0000003025307223 */ /* 0x000fe40000000032 */
[----:B------:R-:W0:Y:S01]  /*0a60*/  LDS R50, [R5+0x200] ;  /* 0x0002000005327984 */ /* 0x000e220000000800 */
[-C--:B------:R-:W-:Y:S01]  /*0a70*/  FFMA R56, R10, R53.reuse, R56 ;  /* 0x000000350a387223 */ /* 0x080fe20000000038 */
[-C--:B------:R-:W-:Y:S01]  /*0a80*/  FFMA R52, R14, R53.reuse, R52 ;  /* 0x000000350e347223 */ /* 0x080fe20000000034 */
[-C--:B------:R-:W-:Y:S01]  /*0a90*/  FFMA R54, R18, R53.reuse, R54 ;  /* 0x0000003512367223 */ /* 0x080fe20000000036 */
[-C--:B------:R-:W-:Y:S01]  /*0aa0*/  FFMA R46, R22, R53.reuse, R46 ;  /* 0x00000035162e7223 */ /* 0x080fe2000000002e */
[-C--:B------:R-:W-:Y:S01]  /*0ab0*/  FFMA R40, R26, R53.reuse, R40 ;  /* 0x000000351a287223 */ /* 0x080fe20000000028 */
[-C--:B------:R-:W-:Y:S01]  /*0ac0*/  FFMA R44, R30, R53.reuse, R44 ;  /* 0x000000351e2c7223 */ /* 0x080fe2000000002c */
[-C--:B------:R-:W-:Y:S01]  /*0ad0*/  FFMA R6, R34, R53.reuse, R6 ;  /* 0x0000003522067223 */ /* 0x080fe20000000006 */
[----:B------:R-:W-:-:S02]  /*0ae0*/  FFMA R48, R38, R53, R48 ;  /* 0x0000003526307223 */ /* 0x000fc40000000030 */
[----:B------:R-:W2:Y:S01]  /*0af0*/  LDS R53, [R5+0x400] ;  /* 0x0004000005357984 */ /* 0x000ea20000000800 */
[-C--:B------:R-:W-:Y:S01]  /*0b00*/  FFMA R54, R19, R42.reuse, R54 ;  /* 0x0000002a13367223 */ /* 0x080fe20000000036 */
[-C--:B------:R-:W-:Y:S01]  /*0b10*/  FFMA R56, R11, R42.reuse, R56 ;  /* 0x0000002a0b387223 */ /* 0x080fe20000000038 */
[----:B------:R-:W-:-:S03]  /*0b20*/  FFMA R52, R15, R42, R52 ;  /* 0x0000002a0f347223 */ /* 0x000fc60000000034 */
[----:B------:R1:W-:Y:S04]  /*0b30*/  STL [UR8+0x48], R54 ;  /* 0x00004836ff007987 */ /* 0x0003e80008100808 */
[----:B------:R-:W-:Y:S04]  /*0b40*/  STL [UR8+0x40], R56 ;  /* 0x00004038ff007987 */ /* 0x000fe80008100808 */
[----:B------:R3:W-:Y:S01]  /*0b50*/  STL [UR8+0x140], R52 ;  /* 0x00014034ff007987 */ /* 0x0007e20008100808 */
[-C--:B-1----:R-:W-:Y:S01]  /*0b60*/  FFMA R54, R20, R61.reuse, R69 ;  /* 0x0000003d14367223 */ /* 0x082fe20000000045 */
[-C--:B------:R-:W-:Y:S01]  /*0b70*/  FFMA R68, R8, R61.reuse, R68 ;  /* 0x0000003d08447223 */ /* 0x080fe20000000044 */
[-C--:B---3--:R-:W-:Y:S01]  /*0b80*/  FFMA R52, R24, R61.reuse, R67 ;  /* 0x0000003d18347223 */ /* 0x088fe20000000043 */
[-C--:B------:R-:W-:Y:S01]  /*0b90*/  FFMA R56, R28, R61.reuse, R65 ;  /* 0x0000003d1c387223 */ /* 0x080fe20000000041 */
[-C--:B------:R-:W-:Y:S01]  /*0ba0*/  FFMA R62, R36, R61.reuse, R59 ;  /* 0x0000003d243e7223 */ /* 0x080fe2000000003b */
[-C--:B------:R-:W-:Y:S01]  /*0bb0*/  FFMA R66, R12, R61.reuse, R66 ;  /* 0x0000003d0c427223 */ /* 0x080fe20000000042 */
[-C--:B------:R-:W-:Y:S01]  /*0bc0*/  FFMA R64, R16, R61.reuse, R64 ;  /* 0x0000003d10407223 */ /* 0x080fe20000000040 */
[----:B------:R-:W-:Y:S01]  /*0bd0*/  FFMA R58, R32, R61, R63 ;  /* 0x0000003d203a7223 */ /* 0x000fe2000000003f */
[----:B0-----:R-:W-:-:S02]  /*0be0*/  FFMA R65, R21, R50, R54 ;  /* 0x0000003215417223 */ /* 0x001fc40000000036 */
[----:B------:R-:W0:Y:S01]  /*0bf0*/  LDS R54, [R5+0x180] ;  /* 0x0001800005367984 */ /* 0x000e220000000800 */
[-C--:B------:R-:W-:Y:S01]  /*0c00*/  FFMA R59, R9, R50.reuse, R68 ;  /* 0x00000032093b7223 */ /* 0x080fe20000000044 */
[-C--:B------:R-:W-:Y:S02]  /*0c10*/  FFMA R67, R25, R50.reuse, R52 ;  /* 0x0000003219437223 */ /* 0x080fe40000000034 */
[----:B------:R-:W1:Y:S01]  /*0c20*/  LDS R52, [R5+0x380] ;  /* 0x0003800005347984 */ /* 0x000e620000000800 */
[-C--:B------:R-:W-:Y:S01]  /*0c30*/  FFMA R61, R13, R50.reuse, R66 ;  /* 0x000000320d3d7223 */ /* 0x080fe20000000042 */
[-C--:B------:R-:W-:Y:S01]  /*0c40*/  FFMA R63, R17, R50.reuse, R64 ;  /* 0x00000032113f7223 */ /* 0x080fe20000000040 */
[-C--:B------:R-:W-:Y:S01]  /*0c50*/  FFMA R69, R29, R50.reuse, R56 ;  /* 0x000000321d457223 */ /* 0x080fe20000000038 */
[-C--:B------:R-:W-:Y:S01]  /*0c60*/  FFMA R58, R33, R50.reuse, R58 ;  /* 0x00000032213a7223 */ /* 0x080fe2000000003a */
[----:B------:R-:W-:Y:S01]  /*0c70*/  FFMA R62, R37, R50, R62 ;  /* 0x00000032253e7223 */ /* 0x000fe2000000003e */
[----:B--2---:R-:W-:-:S02]  /*0c80*/  FFMA R50, R10, R53, R59 ;  /* 0x000000350a327223 */ /* 0x004fc4000000003b */
[----:B------:R-:W2:Y:S01]  /*0c90*/  LDS R59, [R5+0x580] ;  /* 0x00058000053b7984 */ /* 0x000ea20000000800 */
[-C--:B------:R-:W-:Y:S01]  /*0ca0*/  FFMA R56, R14, R53.reuse, R61 ;  /* 0x000000350e387223 */ /* 0x080fe2000000003d */
[-C--:B------:R-:W-:Y:S01]  /*0cb0*/  FFMA R64, R18, R53.reuse, R63 ;  /* 0x0000003512407223 */ /* 0x080fe2000000003f */
[-C--:B------:R-:W-:Y:S01]  /*0cc0*/  FFMA R66, R22, R53.reuse, R65 ;  /* 0x0000003516427223 */ /* 0x080fe20000000041 */
[-C--:B------:R-:W-:Y:S01]  /*0cd0*/  FFMA R68, R26, R53.reuse, R67 ;  /* 0x000000351a447223 */ /* 0x080fe20000000043 */
[-C--:B------:R-:W-:Y:S01]  /*0ce0*/  FFMA R69, R30, R53.reuse, R69 ;  /* 0x000000351e457223 */ /* 0x080fe20000000045 */
[-C--:B------:R-:W-:Y:S01]  /*0cf0*/  FFMA R58, R34, R53.reuse, R58 ;  /* 0x00000035223a7223 */ /* 0x080fe2000000003a */
[----:B------:R-:W-:Y:S02]  /*0d00*/  FFMA R53, R38, R53, R62 ;  /* 0x0000003526357223 */ /* 0x000fe4000000003e */
[----:B------:R-:W3:Y:S01]  /*0d10*/  LDS R62, [R5+0x780] ;  /* 0x00078000053e7984 */ /* 0x000ee20000000800 */
[-C--:B------:R-:W-:Y:S01]  /*0d20*/  FFMA R61, R11, R60.reuse, R50 ;  /* 0x0000003c0b3d7223 */ /* 0x080fe20000000032 */
[-C--:B------:R-:W-:Y:S01]  /*0d30*/  FFMA R63, R15, R60.reuse, R56 ;  /* 0x0000003c0f3f7223 */ /* 0x080fe20000000038 */
[----:B------:R-:W-:-:S04]  /*0d40*/  FFMA R65, R19, R60, R64 ;  /* 0x0000003c13417223 */ /* 0x000fc80000000040 */
[----:B------:R3:W-:Y:S01]  /*0d50*/  STL [UR8+0x100], R63 ;  /* 0x0001003fff007987 */ /* 0x0007e20008100808 */
[-C--:B0-----:R-:W-:Y:S01]  /*0d60*/  FFMA R50, R8, R54.reuse, R57 ;  /* 0x0000003608327223 */ /* 0x081fe20000000039 */
[-C--:B------:R-:W-:Y:S01]  /*0d70*/  FFMA R56, R12, R54.reuse, R47 ;  /* 0x000000360c387223 */ /* 0x080fe2000000002f */
[-C--:B------:R-:W-:Y:S01]  /*0d80*/  FFMA R43, R24, R54.reuse, R43 ;  /* 0x00000036182b7223 */ /* 0x080fe2000000002b */
[-C--:B------:R-:W-:Y:S01]  /*0d90*/  FFMA R64, R16, R54.reuse, R45 ;  /* 0x0000003610407223 */ /* 0x080fe2000000002d */
[-C--:B------:R-:W-:Y:S01]  /*0da0*/  FFMA R49, R20, R54.reuse, R49 ;  /* 0x0000003614317223 */ /* 0x080fe20000000031 */
[-C--:B------:R-:W-:Y:S01]  /*0db0*/  FFMA R51, R28, R54.reuse, R51 ;  /* 0x000000361c337223 */ /* 0x080fe20000000033 */
[-C--:B------:R-:W-:Y:S01]  /*0dc0*/  FFMA R41, R32, R54.reuse, R41 ;  /* 0x0000003620297223 */ /* 0x080fe20000000029 */
[----:B------:R-:W-:Y:S01]  /*0dd0*/  FFMA R54, R36, R54, R55 ;  /* 0x0000003624367223 */ /* 0x000fe20000000037 */
[-C--:B-1----:R-:W-:Y:S01]  /*0de0*/  FFMA R45, R9, R52.reuse, R50 ;  /* 0x00000034092d7223 */ /* 0x082fe20000000032 */
[-C--:B------:R-:W-:Y:S01]  /*0df0*/  FFMA R47, R13, R52.reuse, R56 ;  /* 0x000000340d2f7223 */ /* 0x080fe20000000038 */
[-C--:B------:R-:W-:Y:S01]  /*0e00*/  FFMA R57, R25, R52.reuse, R43 ;  /* 0x0000003419397223 */ /* 0x080fe2000000002b */
[-C--:B------:R-:W-:Y:S01]  /*0e10*/  FFMA R43, R29, R52.reuse, R51 ;  /* 0x000000341d2b7223 */ /* 0x080fe20000000033 */
[-C--:B------:R-:W-:Y:S01]  /*0e20*/  FFMA R55, R17, R52.reuse, R64 ;  /* 0x0000003411377223 */ /* 0x080fe20000000040 */
[-C--:B------:R-:W-:Y:S01]  /*0e30*/  FFMA R49, R21, R52.reuse, R49 ;  /* 0x0000003415317223 */ /* 0x080fe20000000031 */
[-C--:B------:R-:W-:Y:S01]  /*0e40*/  FFMA R41, R33, R52.reuse, R41 ;  /* 0x0000003421297223 */ /* 0x080fe20000000029 */
[----:B------:R-:W-:Y:S01]  /*0e50*/  FFMA R51, R37, R52, R54 ;  /* 0x0000003425337223 */ /* 0x000fe20000000036 */
[-C--:B--2---:R-:W-:Y:S01]  /*0e60*/  FFMA R52, R10, R59.reuse, R45 ;  /* 0x0000003b0a347223 */ /* 0x084fe2000000002d */
[-C--:B------:R-:W-:Y:S01]  /*0e70*/  FFMA R54, R14, R59.reuse, R47 ;  /* 0x0000003b0e367223 */ /* 0x080fe2000000002f */
[----:B------:R0:W-:Y:S01]  /*0e80*/  STL [UR8+0x8], R65 ;  /* 0x00000841ff007987 */ /* 0x0001e20008100808 */
[-C--:B------:R-:W-:Y:S01]  /*0e90*/  FFMA R64, R18, R59.reuse, R55 ;  /* 0x0000003b12407223 */ /* 0x080fe20000000037 */
[-C--:B------:R-:W-:Y:S01]  /*0ea0*/  FFMA R50, R22, R59.reuse, R49 ;  /* 0x0000003b16327223 */ /* 0x080fe20000000031 */
[-C--:B---3--:R-:W-:Y:S01]  /*0eb0*/  FFMA R63, R11, R62.reuse, R52 ;  /* 0x0000003e0b3f7223 */ /* 0x088fe20000000034 */
[-C--:B------:R-:W-:Y:S01]  /*0ec0*/  FFMA R56, R26, R59.reuse, R57 ;  /* 0x0000003b1a387223 */ /* 0x080fe20000000039 */
[-C--:B------:R-:W-:Y:S01]  /*0ed0*/  FFMA R52, R34, R59.reuse, R41 ;  /* 0x0000003b22347223 */ /* 0x080fe20000000029 */
[----:B------:R1:W-:Y:S01]  /*0ee0*/  STL [UR8], R61 ;  /* 0x0000003dff007987 */ /* 0x0003e20008100808 */
[----:B0-----:R-:W-:Y:S01]  /*0ef0*/  FFMA R65, R15, R62, R54 ;  /* 0x0000003e0f417223 */ /* 0x001fe20000000036 */
[-C--:B------:R-:W-:Y:S01]  /*0f00*/  FFMA R54, R30, R59.reuse, R43 ;  /* 0x0000003b1e367223 */ /* 0x080fe2000000002b */
[----:B------:R-:W-:Y:S01]  /*0f10*/  FFMA R59, R38, R59, R51 ;  /* 0x0000003b263b7223 */ /* 0x000fe20000000033 */
[----:B------:R-:W2:Y:S04]  /*0f20*/  LDL R47, [UR8+0x80] ;  /* 0x00008008ff2f7983 */ /* 0x000ea80008100800 */
[----:B------:R-:W3:Y:S04]  /*0f30*/  LDL R45, [UR8+0x180] ;  /* 0x00018008ff2d7983 */ /* 0x000ee80008100800 */
[----:B------:R-:W4:Y:S04]  /*0f40*/  LDL R41, [UR8+0x88] ;  /* 0x00008808ff297983 */ /* 0x000f280008100800 */
[----:B------:R-:W5:Y:S04]  /*0f50*/  LDL R43, [UR8+0x188] ;  /* 0x00018808ff2b7983 */ /* 0x000f680008100800 */
[----:B------:R-:W5:Y:S04]  /*0f60*/  LDL R49, [UR8+0x90] ;  /* 0x00009008ff317983 */ /* 0x000f680008100800 */
[----:B------:R-:W5:Y:S04]  /*0f70*/  LDL R51, [UR8+0x190] ;  /* 0x00019008ff337983 */ /* 0x000f680008100800 */
[----:B-1----:R-:W5:Y:S04]  /*0f80*/  LDL R61, [UR8+0x98] ;  /* 0x00009808ff3d7983 */ /* 0x002f680008100800 */
[----:B------:R-:W5:Y:S04]  /*0f90*/  LDL R55, [UR8+0x198] ;  /* 0x00019808ff377983 */ /* 0x000f680008100800 */
[----:B------:R-:W2:Y:S01]  /*0fa0*/  LDS R57, [R5+0x100] ;  /* 0x0001000005397984 */ /* 0x000ea20000000800 */
[-C--:B------:R-:W-:Y:S01]  /*0fb0*/  FFMA R46, R23, R42.reuse, R46 ;  /* 0x0000002a172e7223 */ /* 0x080fe2000000002e */
[-C--:B------:R-:W-:Y:S01]  /*0fc0*/  FFMA R40, R27, R42.reuse, R40 ;  /* 0x0000002a1b287223 */ /* 0x080fe20000000028 */
[-C--:B------:R-:W-:Y:S01]  /*0fd0*/  FFMA R44, R31, R42.reuse, R44 ;  /* 0x0000002a1f2c7223 */ /* 0x080fe2000000002c */
[-C--:B------:R-:W-:Y:S01]  /*0fe0*/  FFMA R6, R35, R42.reuse, R6 ;  /* 0x0000002a23067223 */ /* 0x080fe20000000006 */
[----:B------:R-:W-:Y:S01]  /*0ff0*/  FFMA R48, R39, R42, R48 ;  /* 0x0000002a27307223 */ /* 0x000fe20000000030 */
        /* <DEDUP_REMOVED lines=9> */
[-C--:B------:R-:W-:Y:S01]  /*1090*/  FFMA R52, R35, R62.reuse, R52 ;  /* 0x0000003e23347223 */ /* 0x080fe20000000034 */
[----:B------:R-:W-:Y:S01]  /*10a0*/  FFMA R59, R39, R62, R59 ;  /* 0x0000003e273b7223 */ /* 0x000fe2000000003b */
[----:B------:R-:W-:Y:S04]  /*10b0*/  STL [UR8+0xc0], R63 ;  /* 0x0000c03fff007987 */ /* 0x000fe80008100808 */
        /* <DEDUP_REMOVED lines=16> */
[----:B------:R-:W-:Y:S01]  /*11c0*/  STL [UR8+0x1d8], R59 ;  /* 0x0001d83bff007987 */ /* 0x000fe20008100808 */
[----:B------:R-:W-:-:S02]  /*11d0*/  UPLOP3.LUT UP3, UPT, UPT, UPT, UP0, 0x80, 0x8 ;  /* 0x000000000008789c */ /* 0x000fc40003f6f000 */
[----:B------:R-:W-:Y:S01]  /*11e0*/  UPLOP3.LUT UP0, UPT, UPT, UPT, UPT, 0x40, 0x4 ;  /* 0x000000000004789c */ /* 0x000fe20003f0e870 */
[----:B------:R-:W-:Y:S01]  /*11f0*/  UMOV UR7, 0x1 ;  /* 0x0000000100077882 */ /* 0x000fe20000000000 */
[-C--:B--2---:R-:W-:Y:S01]  /*1200*/  FFMA R47, R8, R57.reuse, R47 ;  /* 0x00000039082f7223 */ /* 0x084fe2000000002f */
[-C--:B---3--:R-:W-:Y:S01]  /*1210*/  FFMA R45, R12, R57.reuse, R45 ;  /* 0x000000390c2d7223 */ /* 0x088fe2000000002d */
[-C--:B----4-:R-:W-:Y:S01]  /*1220*/  FFMA R41, R16, R57.reuse, R41 ;  /* 0x0000003910297223 */ /* 0x090fe20000000029 */
[-C--:B-----5:R-:W-:Y:S01]  /*1230*/  FFMA R43, R20, R57.reuse, R43 ;  /* 0x00000039142b7223 */ /* 0x0a0fe2000000002b */
[-C--:B------:R-:W-:Y:S01]  /*1240*/  FFMA R49, R24, R57.reuse, R49 ;  /* 0x0000003918317223 */ /* 0x080fe20000000031 */
[-C--:B------:R-:W-:Y:S01]  /*1250*/  FFMA R51, R28, R57.reuse, R51 ;  /* 0x000000391c337223 */ /* 0x080fe20000000033 */
[-C--:B------:R-:W-:Y:S01]  /*1260*/  FFMA R61, R32, R57.reuse, R61 ;  /* 0x00000039203d7223 */ /* 0x080fe2000000003d */
[----:B------:R-:W-:Y:S02]  /*1270*/  FFMA R55, R36, R57, R55 ;  /* 0x0000003924377223 */ /* 0x000fe40000000037 */
[----:B------:R-:W0:Y:S02]  /*1280*/  LDS R57, [R5+0x300] ;  /* 0x0003000005397984 */ /* 0x000e240000000800 */
[-C--:B0-----:R-:W-:Y:S01]  /*1290*/  FFMA R47, R9, R57.reuse, R47 ;  /* 0x00000039092f7223 */ /* 0x081fe2000000002f */
[-C--:B------:R-:W-:Y:S01]  /*12a0*/  FFMA R45, R13, R57.reuse, R45 ;  /* 0x000000390d2d7223 */ /* 0x080fe2000000002d */
[-C--:B------:R-:W-:Y:S01]  /*12b0*/  FFMA R41, R17, R57.reuse, R41 ;  /* 0x0000003911297223 */ /* 0x080fe20000000029 */
[-C--:B------:R-:W-:Y:S01]  /*12c0*/  FFMA R43, R21, R57.reuse, R43 ;  /* 0x00000039152b7223 */ /* 0x080fe2000000002b */
[-C--:B------:R-:W-:Y:S01]  /*12d0*/  FFMA R49, R25, R57.reuse, R49 ;  /* 0x0000003919317223 */ /* 0x080fe20000000031 */
[-C--:B------:R-:W-:Y:S01]  /*12e0*/  FFMA R51, R29, R57.reuse, R51 ;  /* 0x000000391d337223 */ /* 0x080fe20000000033 */
[-C--:B------:R-:W-:Y:S01]  /*12f0*/  FFMA R61, R33, R57.reuse, R61 ;  /* 0x00000039213d7223 */ /* 0x080fe2000000003d */
[----:B------:R-:W-:-:S02]  /*1300*/  FFMA R55, R37, R57, R55 ;  /* 0x0000003925377223 */ /* 0x000fc40000000037 */
        /* <DEDUP_REMOVED lines=18> */
[----:B------:R0:W-:Y:S04]  /*1430*/  STL [UR8+0x80], R47 ;  /* 0x0000802fff007987 */ /* 0x0001e80008100808 */
[----:B------:R0:W-:Y:S04]  /*1440*/  STL [UR8+0x180], R45 ;  /* 0x0001802dff007987 */ /* 0x0001e80008100808 */
[----:B------:R0:W-:Y:S04]  /*1450*/  STL [UR8+0x88], R41 ;  /* 0x00008829ff007987 */ /* 0x0001e80008100808 */
[----:B------:R0:W-:Y:S04]  /*1460*/  STL [UR8+0x188], R43 ;  /* 0x0001882bff007987 */ /* 0x0001e80008100808 */
[----:B------:R0:W-:Y:S04]  /*1470*/  STL [UR8+0x90], R49 ;  /* 0x00009031ff007987 */ /* 0x0001e80008100808 */
[----:B------:R0:W-:Y:S04]  /*1480*/  STL [UR8+0x190], R51 ;  /* 0x00019033ff007987 */ /* 0x0001e80008100808 */
[----:B------:R0:W-:Y:S04]  /*1490*/  STL [UR8+0x98], R61 ;  /* 0x0000983dff007987 */ /* 0x0001e80008100808 */
[----:B------:R0:W-:Y:S01]  /*14a0*/  STL [UR8+0x198], R55 ;  /* 0x00019837ff007987 */ /* 0x0001e20008100808 */
[----:B------:R-:W-:Y:S05]  /*14b0*/  BRA.U UP3, `(.L_x_0) ;  /* 0xfffffff103887547 */ /* 0x000fea000b83ffff */
[----:B------:R-:W-:Y:S01]  /*14c0*/  UPLOP3.LUT UP0, UPT, UPT, UPT, UPT, 0x40, 0x4 ;  /* 0x000000000004789c */ /* 0x000fe20003f0e870 */
[----:B------:R-:W-:Y:S01]  /*14d0*/  UMOV UR6, 0x1 ;  /* 0x0000000100067882 */ /* 0x000fe20000000000 */
[----:B------:R-:W-:Y:S09]  /*14e0*/  BRA.U UP1, `(.L_x_1) ;  /* 0xfffffff101247547 */ /* 0x000ff2000b83ffff */
[----:B------:R-:W-:-:S04]  /*14f0*/  UIADD3 UR5, UPT, UPT, UR5, 0x1, URZ ;  /* 0x0000000105057890 */ /* 0x000fc8000fffe0ff */
[----:B------:R-:W-:-:S09]  /*1500*/  UISETP.NE.AND UP0, UPT, UR5, 0x4, UPT ;  /* 0x000000040500788c */ /* 0x000fd2000bf05270 */
[----:B------:R-:W-:Y:S05]  /*1510*/  BRA.U UP0, `(.L_x_2) ;  /* 0xfffffff100107547 */ /* 0x000fea000b83ffff */
[----:B------:R-:W-:Y:S05]  /*1520*/  BRA.U UP2, `(.L_x_3) ;  /* 0xffffffed02687547 */ /* 0x000fea000b83ffff */
[----:B------:R-:W1:Y:S01]  /*1530*/  S2R R4, SR_CTAID.X ;  /* 0x0000000000047919 */ /* 0x000e620000002500 */
[----:B------:R-:W2:Y:S01]  /*1540*/  LDC.64 R2, c[0x0][0x390] ;  /* 0x0000e400ff027b82 */ /* 0x000ea20000000a00 */
[----:B------:R-:W-:Y:S01]  /*1550*/  SHF.L.U32 R0, R0, 0xc, RZ ;  /* 0x0000000c00007819 */ /* 0x000fe200000006ff */
[----:B------:R-:W3:Y:S04]  /*1560*/  LDL.128 R8, [R1+0x1f0] ;  /* 0x0001f00001087983 */ /* 0x000ee80000100c00 */
[----:B------:R-:W4:Y:S04]  /*1570*/  LDL.128 R36, [R1] ;  /* 0x0000000001247983 */ /* 0x000f280000100c00 */
[----:B0-----:R-:W5:Y:S04]  /*1580*/  LDL.128 R52, [R1+0x40] ;  /* 0x0000400001347983 */ /* 0x001f680000100c00 */
[----:B------:R-:W5:Y:S04]  /*1590*/  LDL.128 R56, [R1+0x80] ;  /* 0x0000800001387983 */ /* 0x000f680000100c00 */
[----:B------:R-:W5:Y:S04]  /*15a0*/  LDL.128 R60, [R1+0xc0] ;  /* 0x0000c000013c7983 */ /* 0x000f680000100c00 */
[----:B------:R-:W5:Y:S04]  /*15b0*/  LDL.128 R64, [R1+0x100] ;  /* 0x0001000001407983 */ /* 0x000f680000100c00 */
[----:B------:R-:W5:Y:S01]  /*15c0*/  LDL.128 R12, [R1+0x140] ;  /* 0x00014000010c7983 */ /* 0x000f620000100c00 */
[----:B-1----:R-:W-:-:S03]  /*15d0*/  SHF.L.U32 R5, R4, 0xe, RZ ;  /* 0x0000000e04057819 */ /* 0x002fc600000006ff */
[----:B------:R-:W5:Y:S01]  /*15e0*/  LDL.128 R32, [R1+0x180] ;  /* 0x0001800001207983 */ /* 0x000f620000100c00 */
[----:B------:R-:W-:-:S03]  /*15f0*/  LOP3.LUT R5, R5, 0x7ff00000, RZ, 0xc0, !PT ;  /* 0x7ff0000005057812 */ /* 0x000fc600078ec0ff */
[----:B------:R-:W5:Y:S01]  /*1600*/  LDL.128 R28, [R1+0x1c0] ;  /* 0x0001c000011c7983 */ /* 0x000f620000100c00 */
[----:B------:R-:W-:-:S03]  /*1610*/  LOP3.LUT R0, R5, 0x70000, R0, 0xf8, !PT ;  /* 0x0007000005007812 */ /* 0x000fc600078ef800 */
[----:B------:R-:W5:Y:S01]  /*1620*/  LDL.128 R24, [R1+0x10] ;  /* 0x0000100001187983 */ /* 0x000f620000100c00 */
[----:B------:R-:W-:-:S03]  /*1630*/  SHF.L.U32 R5, R4, 0x7, RZ ;  /* 0x0000000704057819 */ /* 0x000fc600000006ff */
[----:B------:R-:W5:Y:S01]  /*1640*/  LDL.128 R48, [R1+0x50] ;  /* 0x0000500001307983 */ /* 0x000f620000100c00 */
[----:B------:R-:W-:-:S03]  /*1650*/  LOP3.LUT R0, R0, 0x1f80, R5, 0xf8, !PT ;  /* 0x00001f8000007812 */ /* 0x000fc600078ef805 */
[----:B------:R-:W5:Y:S01]  /*1660*/  LDL.128 R44, [R1+0x90] ;  /* 0x00009000012c7983 */ /* 0x000f620000100c00 */
[----:B------:R-:W-:-:S03]  /*1670*/  LOP3.LUT R5, R0, R7, RZ, 0xfc, !PT ;  /* 0x0000000700057212 */ /* 0x000fc600078efcff */
[----:B------:R-:W5:Y:S02]  /*1680*/  LDL.128 R40, [R1+0xd0] ;  /* 0x0000d00001287983 */ /* 0x000f640000100c00 */
[----:B--2---:R-:W-:Y:S02]  /*1690*/  IMAD.WIDE.U32 R2, R5, 0x4, R2 ;  /* 0x0000000405027825 */ /* 0x004fe400078e0002 */
[----:B------:R-:W2:Y:S04]  /*16a0*/  LDL.128 R4, [R1+0x110] ;  /* 0x0001100001047983 */ /* 0x000ea80000100c00 */
[----:B------:R-:W2:Y:S04]  /*16b0*/  LDL.128 R20, [R1+0x150] ;  /* 0x0001500001147983 */ /* 0x000ea80000100c00 */
[----:B------:R-:W2:Y:S04]  /*16c0*/  LDL.128 R16, [R1+0x190] ;  /* 0x0001900001107983 */ /* 0x000ea80000100c00 */
[----:B---3--:R-:W-:Y:S04]  /*16d0*/  STG.E desc[UR10][R2.64+0x230180], R8 ;  /* 0x2301800802007986 */ /* 0x008fe8000c10190a */
[----:B------:R-:W-:Y:S04]  /*16e0*/  STG.E desc[UR10][R2.64+0x230184], R9 ;  /* 0x2301840902007986 */ /* 0x000fe8000c10190a */
[----:B------:R-:W-:Y:S04]  /*16f0*/  STG.E desc[UR10][R2.64+0x238180], R10 ;  /* 0x2381800a02007986 */ /* 0x000fe8000c10190a */
[----:B------:R0:W-:Y:S04]  /*1700*/  STG.E desc[UR10][R2.64+0x238184], R11 ;  /* 0x2381840b02007986 */ /* 0x0001e8000c10190a */
[----:B----4-:R-:W-:Y:S04]  /*1710*/  STG.E desc[UR10][R2.64], R36 ;  /* 0x0000002402007986 */ /* 0x010fe8000c10190a */
[----:B------:R-:W-:Y:S04]  /*1720*/  STG.E desc[UR10][R2.64+0x4], R37 ;  /* 0x0000042502007986 */ /* 0x000fe8000c10190a */
[----:B------:R-:W-:Y:S04]  /*1730*/  STG.E desc[UR10][R2.64+0x8000], R38 ;  /* 0x0080002602007986 */ /* 0x000fe8000c10190a */
[----:B------:R-:W-:Y:S04]  /*1740*/  STG.E desc[UR10][R2.64+0x8004], R39 ;  /* 0x0080042702007986 */ /* 0x000fe8000c10190a */
[----:B-----5:R-:W-:Y:S04]  /*1750*/  STG.E desc[UR10][R2.64+0x80], R52 ;  /* 0x0000803402007986 */ /* 0x020fe8000c10190a */
[----:B------:R-:W-:Y:S04]  /*1760*/  STG.E desc[UR10][R2.64+0x84], R53 ;  /* 0x0000843502007986 */ /* 0x000fe8000c10190a */
[----:B------:R-:W-:Y:S04]  /*1770*/  STG.E desc[UR10][R2.64+0x8080], R54 ;  /* 0x0080803602007986 */ /* 0x000fe8000c10190a */
[----:B------:R-:W-:Y:S04]  /*1780*/  STG.E desc[UR10][R2.64+0x8084], R55 ;  /* 0x0080843702007986 */ /* 0x000fe8000c10190a */
[----:B------:R-:W-:Y:S04]  /*1790*/  STG.E desc[UR10][R2.64+0x100], R56 ;  /* 0x0001003802007986 */ /* 0x000fe8000c10190a */
[----:B------:R-:W-:Y:S04]  /*17a0*/  STG.E desc[UR10][R2.64+0x104], R57 ;  /* 0x0001043902007986 */ /* 0x000fe8000c10190a */
[----:B------:R-:W-:Y:S04]  /*17b0*/  STG.E desc[UR10][R2.64+0x8100], R58 ;  /* 0x0081003a02007986 */ /* 0x000fe8000c10190a */
[----:B------:R1:W-:Y:S04]  /*17c0*/  STG.E desc[UR10][R2.64+0x8104], R59 ;  /* 0x0081043b02007986 */ /* 0x0003e8000c10190a */
[----:B------:R-:W-:Y:S04]  /*17d0*/  STG.E desc[UR10][R2.64+0x180], R60 ;  /* 0x0001803c02007986 */ /* 0x000fe8000c10190a */
        /* <DEDUP_REMOVED lines=35> */
[----:B--2---:R-:W-:Y:S04]  /*1a10*/  STG.E desc[UR10][R2.64+0x210000], R4 ;  /* 0x2100000402007986 */ /* 0x004fe8000c10190a */
        /* <DEDUP_REMOVED lines=11> */
[----:B0-----:R-:W2:Y:S04]  /*1ad0*/  LDL.128 R8, [R1+0x1d0] ;  /* 0x0001d00001087983 */ /* 0x001ea80000100c00 */
[----:B-1----:R-:W2:Y:S04]  /*1ae0*/  LDL.128 R56, [R1+0x20] ;  /* 0x0000200001387983 */ /* 0x002ea80000100c00 */
[----:B---3--:R-:W3:Y:S04]  /*1af0*/  LDL.128 R12, [R1+0x60] ;  /* 0x00006000010c7983 */ /* 0x008ee80000100c00 */
[----:B------:R-:W3:Y:S04]  /*1b00*/  LDL.128 R36, [R1+0xa0] ;  /* 0x0000a00001247983 */ /* 0x000ee80000100c00 */
[----:B----4-:R-:W4:Y:S04]  /*1b10*/  LDL.128 R32, [R1+0xe0] ;  /* 0x0000e00001207983 */ /* 0x010f280000100c00 */
[----:B-----5:R-:W5:Y:S04]  /*1b20*/  LDL.128 R28, [R1+0x120] ;  /* 0x00012000011c7983 */ /* 0x020f680000100c00 */
[----:B------:R-:W5:Y:S04]  /*1b30*/  LDL.128 R24, [R1+0x160] ;  /* 0x0001600001187983 */ /* 0x000f680000100c00 */
[----:B------:R-:W5:Y:S04]  /*1b40*/  LDL.128 R52, [R1+0x1a0] ;  /* 0x0001a00001347983 */ /* 0x000f680000100c00 */
[----:B------:R-:W5:Y:S04]  /*1b50*/  LDL.128 R48, [R1+0x1e0] ;  /* 0x0001e00001307983 */ /* 0x000f680000100c00 */
[----:B------:R-:W5:Y:S04]  /*1b60*/  LDL.128 R44, [R1+0x30] ;  /* 0x00003000012c7983 */ /* 0x000f680000100c00 */
[----:B------:R-:W5:Y:S04]  /*1b70*/  LDL.128 R40, [R1+0x70] ;  /* 0x0000700001287983 */ /* 0x000f680000100c00 */
[----:B------:R-:W5:Y:S04]  /*1b80*/  LDL.128 R60, [R1+0xb0] ;  /* 0x0000b000013c7983 */ /* 0x000f680000100c00 */
[----:B--2---:R-:W2:Y:S04]  /*1b90*/  LDL.128 R4, [R1+0xf0] ;  /* 0x0000f00001047983 */ /* 0x004ea80000100c00 */
[----:B------:R-:W2:Y:S04]  /*1ba0*/  LDL.128 R20, [R1+0x130] ;  /* 0x0001300001147983 */ /* 0x000ea80000100c00 */
[----:B------:R-:W2:Y:S04]  /*1bb0*/  LDL.128 R16, [R1+0x170] ;  /* 0x0001700001107983 */ /* 0x000ea80000100c00 */
[----:B------:R-:W2:Y:S04]  /*1bc0*/  LDL.128 R64, [R1+0x1b0] ;  /* 0x0001b00001407983 */ /* 0x000ea80000100c00 */
        /* <DEDUP_REMOVED lines=8> */
[----:B---3--:R-:W-:Y:S04]  /*1c50*/  STG.E desc[UR10][R2.64+0x20080], R12 ;  /* 0x0200800c02007986 */ /* 0x008fe8000c10190a */
[----:B------:R-:W-:Y:S04]  /*1c60*/  STG.E desc[UR10][R2.64+0x20084], R13 ;  /* 0x0200840d02007986 */ /* 0x000fe8000c10190a */
[----:B------:R-:W-:Y:S04]  /*1c70*/  STG.E desc[UR10][R2.64+0x28080], R14 ;  /* 0x0280800e02007986 */ /* 0x000fe8000c10190a */
[----:B------:R-:W-:Y:S04]  /*1c80*/  STG.E desc[UR10][R2.64+0x28084], R15 ;  /* 0x0280840f02007986 */ /* 0x000fe8000c10190a */
[----:B------:R-:W-:Y:S04]  /*1c90*/  STG.E desc[UR10][R2.64+0x20100], R36 ;  /* 0x0201002402007986 */ /* 0x000fe8000c10190a */
[----:B------:R-:W-:Y:S04]  /*1ca0*/  STG.E desc[UR10][R2.64+0x20104], R37 ;  /* 0x0201042502007986 */ /* 0x000fe8000c10190a */
[----:B------:R-:W-:Y:S04]  /*1cb0*/  STG.E desc[UR10][R2.64+0x28100], R38 ;  /* 0x0281002602007986 */ /* 0x000fe8000c10190a */
[----:B------:R-:W-:Y:S04]  /*1cc0*/  STG.E desc[UR10][R2.64+0x28104], R39 ;  /* 0x0281042702007986 */ /* 0x000fe8000c10190a */
        /* <DEDUP_REMOVED lines=32> */
[----:B--2---:R-:W-:Y:S04]  /*1ed0*/  STG.E desc[UR10][R2.64+0x30180], R4 ;  /* 0x0301800402007986 */ /* 0x004fe8000c10190a */
        /* <DEDUP_REMOVED lines=14> */
[----:B------:R-:W-:Y:S01]  /*1fc0*/  STG.E desc[UR10][R2.64+0x238104], R67 ;  /* 0x2381044302007986 */ /* 0x000fe2000c10190a */
[----:B------:R-:W-:Y:S05]  /*1fd0*/  EXIT ;  /* 0x000000000000794d */ /* 0x000fea0003800000 */
.L_x_4:
[----:B------:R-:W-:-:S00]  /*1fe0*/  BRA `(.L_x_4) ;  /* 0xfffffffc00fc7947 */ /* 0x000fc0000383ffff */
[----:B------:R-:W-:-:S00]  /*1ff0*/  NOP ;  /* 0x0000000000007918 */ /* 0x000fc00000000000 */
        /* <DEDUP_REMOVED lines=8> */
.L_x_5:


//--------------------- .nv.shared.main_kernel0   --------------------------
	.section	.nv.shared.main_kernel0,"aw",@nobits
	.sectionflags	@""
	.align	4
.nv.shared.main_kernel0:
	.zero		17408


//--------------------- .nv.shared.reserved.0     --------------------------
	.section	.nv.shared.reserved.0,"aw",@nobits
	.weak		__nv_reservedSMEM_offset_0_alias
	.size		__nv_reservedSMEM_offset_0_alias, 0, 64
	.other		__nv_reservedSMEM_offset_0_alias,@"STO_CUDA_RESERVED_SHARED STV_DEFAULT"
__nv_reservedSMEM_offset_0_alias:
	.zero		0
	.zero		64


//--------------------- .nv.constant0.main_kernel0 --------------------------
	.section	.nv.constant0.main_kernel0,"a",@progbits
	.sectionflags	@""
	.align	4
.nv.constant0.main_kernel0:
	.zero		920


//--------------------- SYMBOLS --------------------------

	.type		.nv.reservedSmem.offset0,@object
	.size		.nv.reservedSmem.offset0,0x4
	.type		.nv.reservedSmem.cap,@object
	.size		.nv.reservedSmem.cap,0x4
